//
// Generated by NVIDIA NVVM Compiler
//
// Compiler Build ID: CL-36424714
// Cuda compilation tools, release 13.0, V13.0.88
// Based on NVVM 20.0.0
//

.version 9.0
.target sm_100
.address_size 64

	// .globl	_Z18log_softmax_kernelPKfPfii

.visible .entry _Z18log_softmax_kernelPKfPfii(
	.param .u64 .ptr .align 1 _Z18log_softmax_kernelPKfPfii_param_0,
	.param .u64 .ptr .align 1 _Z18log_softmax_kernelPKfPfii_param_1,
	.param .u32 _Z18log_softmax_kernelPKfPfii_param_2,
	.param .u32 _Z18log_softmax_kernelPKfPfii_param_3
)
{
	.reg .pred 	%p<24>;
	.reg .b32 	%r<90>;
	.reg .b32 	%f<317>;
	.reg .b64 	%rd<55>;

	ld.param.u64 	%rd13, [_Z18log_softmax_kernelPKfPfii_param_0];
	ld.param.u64 	%rd12, [_Z18log_softmax_kernelPKfPfii_param_1];
	ld.param.u32 	%r35, [_Z18log_softmax_kernelPKfPfii_param_3];
	cvta.to.global.u64 	%rd1, %rd13;
	mov.u32 	%r1, %ctaid.x;
	setp.lt.s32 	%p1, %r35, 1;
	mov.f32 	%f308, 0fFF800000;
	@%p1 bra 	$L__BB0_13;
	mul.lo.s32 	%r2, %r35, %r1;
	and.b32  	%r3, %r35, 15;
	setp.lt.u32 	%p2, %r35, 16;
	mov.f32 	%f308, 0fFF800000;
	mov.b32 	%r82, 0;
	@%p2 bra 	$L__BB0_4;
	and.b32  	%r82, %r35, 2147483632;
	neg.s32 	%r80, %r82;
	mul.wide.u32 	%rd14, %r2, 4;
	add.s64 	%rd15, %rd14, %rd1;
	add.s64 	%rd52, %rd15, 32;
	mov.f32 	%f308, 0fFF800000;
$L__BB0_3:
	.pragma "nounroll";
	ld.global.f32 	%f31, [%rd52+-32];
	max.f32 	%f32, %f308, %f31;
	ld.global.f32 	%f33, [%rd52+-28];
	max.f32 	%f34, %f32, %f33;
	ld.global.f32 	%f35, [%rd52+-24];
	max.f32 	%f36, %f34, %f35;
	ld.global.f32 	%f37, [%rd52+-20];
	max.f32 	%f38, %f36, %f37;
	ld.global.f32 	%f39, [%rd52+-16];
	max.f32 	%f40, %f38, %f39;
	ld.global.f32 	%f41, [%rd52+-12];
	max.f32 	%f42, %f40, %f41;
	ld.global.f32 	%f43, [%rd52+-8];
	max.f32 	%f44, %f42, %f43;
	ld.global.f32 	%f45, [%rd52+-4];
	max.f32 	%f46, %f44, %f45;
	ld.global.f32 	%f47, [%rd52];
	max.f32 	%f48, %f46, %f47;
	ld.global.f32 	%f49, [%rd52+4];
	max.f32 	%f50, %f48, %f49;
	ld.global.f32 	%f51, [%rd52+8];
	max.f32 	%f52, %f50, %f51;
	ld.global.f32 	%f53, [%rd52+12];
	max.f32 	%f54, %f52, %f53;
	ld.global.f32 	%f55, [%rd52+16];
	max.f32 	%f56, %f54, %f55;
	ld.global.f32 	%f57, [%rd52+20];
	max.f32 	%f58, %f56, %f57;
	ld.global.f32 	%f59, [%rd52+24];
	max.f32 	%f60, %f58, %f59;
	ld.global.f32 	%f61, [%rd52+28];
	max.f32 	%f308, %f60, %f61;
	add.s32 	%r80, %r80, 16;
	add.s64 	%rd52, %rd52, 64;
	setp.ne.s32 	%p3, %r80, 0;
	@%p3 bra 	$L__BB0_3;
$L__BB0_4:
	setp.eq.s32 	%p4, %r3, 0;
	@%p4 bra 	$L__BB0_13;
	and.b32  	%r9, %r35, 7;
	setp.lt.u32 	%p5, %r3, 8;
	@%p5 bra 	$L__BB0_7;
	add.s32 	%r37, %r82, %r2;
	mul.wide.u32 	%rd16, %r37, 4;
	add.s64 	%rd17, %rd1, %rd16;
	ld.global.f32 	%f63, [%rd17];
	max.f32 	%f64, %f308, %f63;
	cvt.u64.u32 	%rd18, %r2;
	cvt.u64.u32 	%rd19, %r82;
	add.s64 	%rd20, %rd19, %rd18;
	shl.b64 	%rd21, %rd20, 2;
	add.s64 	%rd22, %rd1, %rd21;
	ld.global.f32 	%f65, [%rd22+4];
	max.f32 	%f66, %f64, %f65;
	ld.global.f32 	%f67, [%rd22+8];
	max.f32 	%f68, %f66, %f67;
	ld.global.f32 	%f69, [%rd22+12];
	max.f32 	%f70, %f68, %f69;
	ld.global.f32 	%f71, [%rd22+16];
	max.f32 	%f72, %f70, %f71;
	ld.global.f32 	%f73, [%rd22+20];
	max.f32 	%f74, %f72, %f73;
	ld.global.f32 	%f75, [%rd22+24];
	max.f32 	%f76, %f74, %f75;
	ld.global.f32 	%f77, [%rd22+28];
	max.f32 	%f308, %f76, %f77;
	add.s32 	%r82, %r82, 8;
$L__BB0_7:
	setp.eq.s32 	%p6, %r9, 0;
	@%p6 bra 	$L__BB0_13;
	and.b32  	%r12, %r35, 3;
	setp.lt.u32 	%p7, %r9, 4;
	@%p7 bra 	$L__BB0_10;
	add.s32 	%r38, %r82, %r2;
	mul.wide.u32 	%rd23, %r38, 4;
	add.s64 	%rd24, %rd1, %rd23;
	ld.global.f32 	%f79, [%rd24];
	max.f32 	%f80, %f308, %f79;
	cvt.u64.u32 	%rd25, %r2;
	cvt.u64.u32 	%rd26, %r82;
	add.s64 	%rd27, %rd26, %rd25;
	shl.b64 	%rd28, %rd27, 2;
	add.s64 	%rd29, %rd1, %rd28;
	ld.global.f32 	%f81, [%rd29+4];
	max.f32 	%f82, %f80, %f81;
	ld.global.f32 	%f83, [%rd29+8];
	max.f32 	%f84, %f82, %f83;
	ld.global.f32 	%f85, [%rd29+12];
	max.f32 	%f308, %f84, %f85;
	add.s32 	%r82, %r82, 4;
$L__BB0_10:
	setp.eq.s32 	%p8, %r12, 0;
	@%p8 bra 	$L__BB0_13;
	add.s32 	%r39, %r82, %r2;
	mul.wide.u32 	%rd30, %r39, 4;
	add.s64 	%rd53, %rd1, %rd30;
	neg.s32 	%r84, %r12;
$L__BB0_12:
	.pragma "nounroll";
	ld.global.f32 	%f86, [%rd53];
	max.f32 	%f308, %f308, %f86;
	add.s64 	%rd53, %rd53, 4;
	add.s32 	%r84, %r84, 1;
	setp.ne.s32 	%p9, %r84, 0;
	@%p9 bra 	$L__BB0_12;
$L__BB0_13:
	setp.lt.s32 	%p10, %r35, 1;
	bar.sync 	0;
	mov.f32 	%f316, 0f00000000;
	@%p10 bra 	$L__BB0_25;
	mul.lo.s32 	%r18, %r35, %r1;
	and.b32  	%r19, %r35, 7;
	setp.lt.u32 	%p11, %r35, 8;
	mov.f32 	%f316, 0f00000000;
	mov.b32 	%r87, 0;
	@%p11 bra 	$L__BB0_17;
	and.b32  	%r87, %r35, 2147483640;
	neg.s32 	%r85, %r87;
	mul.wide.u32 	%rd31, %r18, 4;
	add.s64 	%rd32, %rd31, %rd1;
	add.s64 	%rd54, %rd32, 16;
	mov.f32 	%f316, 0f00000000;
$L__BB0_16:
	.pragma "nounroll";
	ld.global.f32 	%f91, [%rd54+-16];
	sub.f32 	%f92, %f91, %f308;
	fma.rn.f32 	%f93, %f92, 0f3BBB989D, 0f3F000000;
	cvt.sat.f32.f32 	%f94, %f93;
	mov.f32 	%f95, 0f4B400001;
	mov.f32 	%f96, 0f437C0000;
	fma.rm.f32 	%f97, %f94, %f96, %f95;
	add.f32 	%f98, %f97, 0fCB40007F;
	neg.f32 	%f99, %f98;
	fma.rn.f32 	%f100, %f92, 0f3FB8AA3B, %f99;
	fma.rn.f32 	%f101, %f92, 0f32A57060, %f100;
	mov.b32 	%r41, %f97;
	shl.b32 	%r42, %r41, 23;
	mov.b32 	%f102, %r42;
	ex2.approx.ftz.f32 	%f103, %f101;
	fma.rn.f32 	%f104, %f103, %f102, %f316;
	ld.global.f32 	%f105, [%rd54+-12];
	sub.f32 	%f106, %f105, %f308;
	fma.rn.f32 	%f107, %f106, 0f3BBB989D, 0f3F000000;
	cvt.sat.f32.f32 	%f108, %f107;
	fma.rm.f32 	%f109, %f108, %f96, %f95;
	add.f32 	%f110, %f109, 0fCB40007F;
	neg.f32 	%f111, %f110;
	fma.rn.f32 	%f112, %f106, 0f3FB8AA3B, %f111;
	fma.rn.f32 	%f113, %f106, 0f32A57060, %f112;
	mov.b32 	%r43, %f109;
	shl.b32 	%r44, %r43, 23;
	mov.b32 	%f114, %r44;
	ex2.approx.ftz.f32 	%f115, %f113;
	fma.rn.f32 	%f116, %f115, %f114, %f104;
	ld.global.f32 	%f117, [%rd54+-8];
	sub.f32 	%f118, %f117, %f308;
	fma.rn.f32 	%f119, %f118, 0f3BBB989D, 0f3F000000;
	cvt.sat.f32.f32 	%f120, %f119;
	fma.rm.f32 	%f121, %f120, %f96, %f95;
	add.f32 	%f122, %f121, 0fCB40007F;
	neg.f32 	%f123, %f122;
	fma.rn.f32 	%f124, %f118, 0f3FB8AA3B, %f123;
	fma.rn.f32 	%f125, %f118, 0f32A57060, %f124;
	mov.b32 	%r45, %f121;
	shl.b32 	%r46, %r45, 23;
	mov.b32 	%f126, %r46;
	ex2.approx.ftz.f32 	%f127, %f125;
	fma.rn.f32 	%f128, %f127, %f126, %f116;
	ld.global.f32 	%f129, [%rd54+-4];
	sub.f32 	%f130, %f129, %f308;
	fma.rn.f32 	%f131, %f130, 0f3BBB989D, 0f3F000000;
	cvt.sat.f32.f32 	%f132, %f131;
	fma.rm.f32 	%f133, %f132, %f96, %f95;
	add.f32 	%f134, %f133, 0fCB40007F;
	neg.f32 	%f135, %f134;
	fma.rn.f32 	%f136, %f130, 0f3FB8AA3B, %f135;
	fma.rn.f32 	%f137, %f130, 0f32A57060, %f136;
	mov.b32 	%r47, %f133;
	shl.b32 	%r48, %r47, 23;
	mov.b32 	%f138, %r48;
	ex2.approx.ftz.f32 	%f139, %f137;
	fma.rn.f32 	%f140, %f139, %f138, %f128;
	ld.global.f32 	%f141, [%rd54];
	sub.f32 	%f142, %f141, %f308;
	fma.rn.f32 	%f143, %f142, 0f3BBB989D, 0f3F000000;
	cvt.sat.f32.f32 	%f144, %f143;
	fma.rm.f32 	%f145, %f144, %f96, %f95;
	add.f32 	%f146, %f145, 0fCB40007F;
	neg.f32 	%f147, %f146;
	fma.rn.f32 	%f148, %f142, 0f3FB8AA3B, %f147;
	fma.rn.f32 	%f149, %f142, 0f32A57060, %f148;
	mov.b32 	%r49, %f145;
	shl.b32 	%r50, %r49, 23;
	mov.b32 	%f150, %r50;
	ex2.approx.ftz.f32 	%f151, %f149;
	fma.rn.f32 	%f152, %f151, %f150, %f140;
	ld.global.f32 	%f153, [%rd54+4];
	sub.f32 	%f154, %f153, %f308;
	fma.rn.f32 	%f155, %f154, 0f3BBB989D, 0f3F000000;
	cvt.sat.f32.f32 	%f156, %f155;
	fma.rm.f32 	%f157, %f156, %f96, %f95;
	add.f32 	%f158, %f157, 0fCB40007F;
	neg.f32 	%f159, %f158;
	fma.rn.f32 	%f160, %f154, 0f3FB8AA3B, %f159;
	fma.rn.f32 	%f161, %f154, 0f32A57060, %f160;
	mov.b32 	%r51, %f157;
	shl.b32 	%r52, %r51, 23;
	mov.b32 	%f162, %r52;
	ex2.approx.ftz.f32 	%f163, %f161;
	fma.rn.f32 	%f164, %f163, %f162, %f152;
	ld.global.f32 	%f165, [%rd54+8];
	sub.f32 	%f166, %f165, %f308;
	fma.rn.f32 	%f167, %f166, 0f3BBB989D, 0f3F000000;
	cvt.sat.f32.f32 	%f168, %f167;
	fma.rm.f32 	%f169, %f168, %f96, %f95;
	add.f32 	%f170, %f169, 0fCB40007F;
	neg.f32 	%f171, %f170;
	fma.rn.f32 	%f172, %f166, 0f3FB8AA3B, %f171;
	fma.rn.f32 	%f173, %f166, 0f32A57060, %f172;
	mov.b32 	%r53, %f169;
	shl.b32 	%r54, %r53, 23;
	mov.b32 	%f174, %r54;
	ex2.approx.ftz.f32 	%f175, %f173;
	fma.rn.f32 	%f176, %f175, %f174, %f164;
	ld.global.f32 	%f177, [%rd54+12];
	sub.f32 	%f178, %f177, %f308;
	fma.rn.f32 	%f179, %f178, 0f3BBB989D, 0f3F000000;
	cvt.sat.f32.f32 	%f180, %f179;
	fma.rm.f32 	%f181, %f180, %f96, %f95;
	add.f32 	%f182, %f181, 0fCB40007F;
	neg.f32 	%f183, %f182;
	fma.rn.f32 	%f184, %f178, 0f3FB8AA3B, %f183;
	fma.rn.f32 	%f185, %f178, 0f32A57060, %f184;
	mov.b32 	%r55, %f181;
	shl.b32 	%r56, %r55, 23;
	mov.b32 	%f186, %r56;
	ex2.approx.ftz.f32 	%f187, %f185;
	fma.rn.f32 	%f316, %f187, %f186, %f176;
	add.s32 	%r85, %r85, 8;
	add.s64 	%rd54, %rd54, 32;
	setp.ne.s32 	%p12, %r85, 0;
	@%p12 bra 	$L__BB0_16;
$L__BB0_17:
	setp.eq.s32 	%p13, %r19, 0;
	@%p13 bra 	$L__BB0_25;
	and.b32  	%r25, %r35, 3;
	setp.lt.u32 	%p14, %r19, 4;
	@%p14 bra 	$L__BB0_20;
	add.s32 	%r57, %r87, %r18;
	mul.wide.u32 	%rd33, %r57, 4;
	add.s64 	%rd34, %rd1, %rd33;
	ld.global.f32 	%f189, [%rd34];
	sub.f32 	%f190, %f189, %f308;
	fma.rn.f32 	%f191, %f190, 0f3BBB989D, 0f3F000000;
	cvt.sat.f32.f32 	%f192, %f191;
	mov.f32 	%f193, 0f4B400001;
	mov.f32 	%f194, 0f437C0000;
	fma.rm.f32 	%f195, %f192, %f194, %f193;
	add.f32 	%f196, %f195, 0fCB40007F;
	neg.f32 	%f197, %f196;
	fma.rn.f32 	%f198, %f190, 0f3FB8AA3B, %f197;
	fma.rn.f32 	%f199, %f190, 0f32A57060, %f198;
	mov.b32 	%r58, %f195;
	shl.b32 	%r59, %r58, 23;
	mov.b32 	%f200, %r59;
	ex2.approx.ftz.f32 	%f201, %f199;
	fma.rn.f32 	%f202, %f201, %f200, %f316;
	cvt.u64.u32 	%rd35, %r18;
	cvt.u64.u32 	%rd36, %r87;
	add.s64 	%rd37, %rd36, %rd35;
	shl.b64 	%rd38, %rd37, 2;
	add.s64 	%rd39, %rd1, %rd38;
	ld.global.f32 	%f203, [%rd39+4];
	sub.f32 	%f204, %f203, %f308;
	fma.rn.f32 	%f205, %f204, 0f3BBB989D, 0f3F000000;
	cvt.sat.f32.f32 	%f206, %f205;
	fma.rm.f32 	%f207, %f206, %f194, %f193;
	add.f32 	%f208, %f207, 0fCB40007F;
	neg.f32 	%f209, %f208;
	fma.rn.f32 	%f210, %f204, 0f3FB8AA3B, %f209;
	fma.rn.f32 	%f211, %f204, 0f32A57060, %f210;
	mov.b32 	%r60, %f207;
	shl.b32 	%r61, %r60, 23;
	mov.b32 	%f212, %r61;
	ex2.approx.ftz.f32 	%f213, %f211;
	fma.rn.f32 	%f214, %f213, %f212, %f202;
	ld.global.f32 	%f215, [%rd39+8];
	sub.f32 	%f216, %f215, %f308;
	fma.rn.f32 	%f217, %f216, 0f3BBB989D, 0f3F000000;
	cvt.sat.f32.f32 	%f218, %f217;
	fma.rm.f32 	%f219, %f218, %f194, %f193;
	add.f32 	%f220, %f219, 0fCB40007F;
	neg.f32 	%f221, %f220;
	fma.rn.f32 	%f222, %f216, 0f3FB8AA3B, %f221;
	fma.rn.f32 	%f223, %f216, 0f32A57060, %f222;
	mov.b32 	%r62, %f219;
	shl.b32 	%r63, %r62, 23;
	mov.b32 	%f224, %r63;
	ex2.approx.ftz.f32 	%f225, %f223;
	fma.rn.f32 	%f226, %f225, %f224, %f214;
	ld.global.f32 	%f227, [%rd39+12];
	sub.f32 	%f228, %f227, %f308;
	fma.rn.f32 	%f229, %f228, 0f3BBB989D, 0f3F000000;
	cvt.sat.f32.f32 	%f230, %f229;
	fma.rm.f32 	%f231, %f230, %f194, %f193;
	add.f32 	%f232, %f231, 0fCB40007F;
	neg.f32 	%f233, %f232;
	fma.rn.f32 	%f234, %f228, 0f3FB8AA3B, %f233;
	fma.rn.f32 	%f235, %f228, 0f32A57060, %f234;
	mov.b32 	%r64, %f231;
	shl.b32 	%r65, %r64, 23;
	mov.b32 	%f236, %r65;
	ex2.approx.ftz.f32 	%f237, %f235;
	fma.rn.f32 	%f316, %f237, %f236, %f226;
	add.s32 	%r87, %r87, 4;
$L__BB0_20:
	setp.eq.s32 	%p15, %r25, 0;
	@%p15 bra 	$L__BB0_25;
	setp.eq.s32 	%p16, %r25, 1;
	@%p16 bra 	$L__BB0_23;
	add.s32 	%r66, %r87, %r18;
	mul.wide.u32 	%rd40, %r66, 4;
	add.s64 	%rd41, %rd1, %rd40;
	ld.global.f32 	%f239, [%rd41];
	sub.f32 	%f240, %f239, %f308;
	fma.rn.f32 	%f241, %f240, 0f3BBB989D, 0f3F000000;
	cvt.sat.f32.f32 	%f242, %f241;
	mov.f32 	%f243, 0f4B400001;
	mov.f32 	%f244, 0f437C0000;
	fma.rm.f32 	%f245, %f242, %f244, %f243;
	add.f32 	%f246, %f245, 0fCB40007F;
	neg.f32 	%f247, %f246;
	fma.rn.f32 	%f248, %f240, 0f3FB8AA3B, %f247;
	fma.rn.f32 	%f249, %f240, 0f32A57060, %f248;
	mov.b32 	%r67, %f245;
	shl.b32 	%r68, %r67, 23;
	mov.b32 	%f250, %r68;
	ex2.approx.ftz.f32 	%f251, %f249;
	fma.rn.f32 	%f252, %f251, %f250, %f316;
	cvt.u64.u32 	%rd42, %r18;
	cvt.u64.u32 	%rd43, %r87;
	add.s64 	%rd44, %rd43, %rd42;
	shl.b64 	%rd45, %rd44, 2;
	add.s64 	%rd46, %rd1, %rd45;
	ld.global.f32 	%f253, [%rd46+4];
	sub.f32 	%f254, %f253, %f308;
	fma.rn.f32 	%f255, %f254, 0f3BBB989D, 0f3F000000;
	cvt.sat.f32.f32 	%f256, %f255;
	fma.rm.f32 	%f257, %f256, %f244, %f243;
	add.f32 	%f258, %f257, 0fCB40007F;
	neg.f32 	%f259, %f258;
	fma.rn.f32 	%f260, %f254, 0f3FB8AA3B, %f259;
	fma.rn.f32 	%f261, %f254, 0f32A57060, %f260;
	mov.b32 	%r69, %f257;
	shl.b32 	%r70, %r69, 23;
	mov.b32 	%f262, %r70;
	ex2.approx.ftz.f32 	%f263, %f261;
	fma.rn.f32 	%f316, %f263, %f262, %f252;
	add.s32 	%r87, %r87, 2;
$L__BB0_23:
	and.b32  	%r71, %r35, 1;
	setp.eq.b32 	%p17, %r71, 1;
	not.pred 	%p18, %p17;
	@%p18 bra 	$L__BB0_25;
	add.s32 	%r72, %r87, %r18;
	mul.wide.u32 	%rd47, %r72, 4;
	add.s64 	%rd48, %rd1, %rd47;
	ld.global.f32 	%f264, [%rd48];
	sub.f32 	%f265, %f264, %f308;
	fma.rn.f32 	%f266, %f265, 0f3BBB989D, 0f3F000000;
	cvt.sat.f32.f32 	%f267, %f266;
	mov.f32 	%f268, 0f4B400001;
	mov.f32 	%f269, 0f437C0000;
	fma.rm.f32 	%f270, %f267, %f269, %f268;
	add.f32 	%f271, %f270, 0fCB40007F;
	neg.f32 	%f272, %f271;
	fma.rn.f32 	%f273, %f265, 0f3FB8AA3B, %f272;
	fma.rn.f32 	%f274, %f265, 0f32A57060, %f273;
	mov.b32 	%r73, %f270;
	shl.b32 	%r74, %r73, 23;
	mov.b32 	%f275, %r74;
	ex2.approx.ftz.f32 	%f276, %f274;
	fma.rn.f32 	%f316, %f276, %f275, %f316;
$L__BB0_25:
	bar.sync 	0;
	mov.u32 	%r89, %tid.x;
	setp.ge.s32 	%p19, %r89, %r35;
	@%p19 bra 	$L__BB0_28;
	setp.lt.f32 	%p20, %f316, 0f00800000;
	mul.f32 	%f277, %f316, 0f4B000000;
	selp.f32 	%f278, %f277, %f316, %p20;
	mov.b32 	%r75, %f278;
	add.s32 	%r76, %r75, -1059760811;
	and.b32  	%r77, %r76, -8388608;
	sub.s32 	%r78, %r75, %r77;
	mov.b32 	%f279, %r78;
	add.f32 	%f280, %f279, 0fBF800000;
	mul.lo.s32 	%r31, %r35, %r1;
	mov.u32 	%r32, %ntid.x;
	cvta.to.global.u64 	%rd11, %rd12;
	setp.eq.f32 	%p21, %f278, 0f00000000;
	fma.rn.f32 	%f281, %f278, 0f7F800000, 0f7F800000;
	setp.gt.u32 	%p22, %r75, 2139095039;
	fma.rn.f32 	%f282, %f280, 0fBE055027, 0f3E1039F6;
	fma.rn.f32 	%f283, %f282, %f280, 0fBDF8CDCC;
	fma.rn.f32 	%f284, %f283, %f280, 0f3E0F2955;
	fma.rn.f32 	%f285, %f284, %f280, 0fBE2AD8B9;
	fma.rn.f32 	%f286, %f285, %f280, 0f3E4CED0B;
	fma.rn.f32 	%f287, %f286, %f280, 0fBE7FFF22;
	fma.rn.f32 	%f288, %f287, %f280, 0f3EAAAA78;
	fma.rn.f32 	%f289, %f288, %f280, 0fBF000000;
	mul.f32 	%f290, %f280, %f289;
	fma.rn.f32 	%f291, %f290, %f280, %f280;
	cvt.rn.f32.s32 	%f292, %r77;
	selp.f32 	%f293, 0fC1B80000, 0f00000000, %p20;
	fma.rn.f32 	%f294, %f292, 0f34000000, %f293;
	fma.rn.f32 	%f295, %f294, 0f3F317218, %f291;
	selp.f32 	%f296, %f281, %f295, %p22;
	selp.f32 	%f26, 0fFF800000, %f296, %p21;
$L__BB0_27:
	add.s32 	%r79, %r89, %r31;
	mul.wide.s32 	%rd49, %r79, 4;
	add.s64 	%rd50, %rd1, %rd49;
	ld.global.f32 	%f297, [%rd50];
	sub.f32 	%f298, %f297, %f308;
	sub.f32 	%f299, %f298, %f26;
	add.s64 	%rd51, %rd11, %rd49;
	st.global.f32 	[%rd51], %f299;
	add.s32 	%r89, %r89, %r32;
	setp.lt.s32 	%p23, %r89, %r35;
	@%p23 bra 	$L__BB0_27;
$L__BB0_28:
	ret;

}


// ===== COMPILED SASS (sm_100) =====

	.target	sm_100

	.elftype	@"ET_EXEC"


//--------------------- .note.nv.tkinfo           --------------------------
	.section	.note.nv.tkinfo,"",@"SHT_NOTE"
	.sectionflags	@"SHF_NOTE_NV_TKINFO"
	.tkinfo
        /*0018*/ 	.word	0x00000002
        /*0030*/ 	.string	""
        /*0030*/ 	.string	"ptxas"
        /*0030*/ 	.string	"Cuda compilation tools, release 13.0, V13.0.88"
        /*0030*/ 	.string	"Build cuda_13.0.r13.0/compiler.36424714_0"
        /*0030*/ 	.string	"-arch sm_100 -m 64 "



//--------------------- .note.nv.cuinfo           --------------------------
	.section	.note.nv.cuinfo,"",@"SHT_NOTE"
	.sectionflags	@"SHF_NOTE_NV_CUINFO"
        /*0018*/ 	.short	0x0002
        /*001a*/ 	.short	0x0064
        /*001c*/ 	.short	0x0082
	.zero		2


//--------------------- .nv.info                  --------------------------
	.section	.nv.info,"",@"SHT_CUDA_INFO"
	.align	4


	//----- nvinfo : EIATTR_REGCOUNT
	.align		4
        /*0000*/ 	.byte	0x04, 0x2f
        /*0002*/ 	.short	(.L_1 - .L_0)
	.align		4
.L_0:
        /*0004*/ 	.word	index@(_Z18log_softmax_kernelPKfPfii)
        /*0008*/ 	.word	0x00000020


	//----- nvinfo : EIATTR_FRAME_SIZE
	.align		4
.L_1:
        /*000c*/ 	.byte	0x04, 0x11
        /*000e*/ 	.short	(.L_3 - .L_2)
	.align		4
.L_2:
        /*0010*/ 	.word	index@(_Z18log_softmax_kernelPKfPfii)
        /*0014*/ 	.word	0x00000000


	//----- nvinfo : EIATTR_MIN_STACK_SIZE
	.align		4
.L_3:
        /*0018*/ 	.byte	0x04, 0x12
        /*001a*/ 	.short	(.L_5 - .L_4)
	.align		4
.L_4:
        /*001c*/ 	.word	index@(_Z18log_softmax_kernelPKfPfii)
        /*0020*/ 	.word	0x00000000
.L_5:


//--------------------- .nv.compat                --------------------------
	.section	.nv.compat,"",@"SHT_CUDA_COMPAT_INFO"
	.align	4
        /*0000*/ 	.byte	0x02, 0x09, 0x00, 0x00, 0x02, 0x02, 0x01, 0x00, 0x02, 0x05, 0x05, 0x00, 0x03, 0x07, 0x01, 0x01
        /*0010*/ 	.byte	0x02, 0x03, 0x00, 0x00, 0x02, 0x06, 0x01, 0x00, 0x04, 0x0b, 0x08, 0x00, 0x01, 0x00, 0x00, 0x00
        /*0020*/ 	.byte	0x00, 0x00, 0x00, 0x00


//--------------------- .nv.info._Z18log_softmax_kernelPKfPfii --------------------------
	.section	.nv.info._Z18log_softmax_kernelPKfPfii,"",@"SHT_CUDA_INFO"
	.sectionflags	@""
	.align	4


	//----- nvinfo : EIATTR_CUDA_API_VERSION
	.align		4
        /*0000*/ 	.byte	0x04, 0x37
        /*0002*/ 	.short	(.L_7 - .L_6)
.L_6:
        /*0004*/ 	.word	0x00000082


	//----- nvinfo : EIATTR_KPARAM_INFO
	.align		4
.L_7:
        /*0008*/ 	.byte	0x04, 0x17
        /*000a*/ 	.short	(.L_9 - .L_8)
.L_8:
        /*000c*/ 	.word	0x00000000
        /*0010*/ 	.short	0x0003
        /*0012*/ 	.short	0x0014
        /*0014*/ 	.byte	0x00, 0xf0, 0x11, 0x00


	//----- nvinfo : EIATTR_KPARAM_INFO
	.align		4
.L_9:
        /*0018*/ 	.byte	0x04, 0x17
        /*001a*/ 	.short	(.L_11 - .L_10)
.L_10:
        /*001c*/ 	.word	0x00000000
        /*0020*/ 	.short	0x0002
        /*0022*/ 	.short	0x0010
        /*0024*/ 	.byte	0x00, 0xf0, 0x11, 0x00


	//----- nvinfo : EIATTR_KPARAM_INFO
	.align		4
.L_11:
        /*0028*/ 	.byte	0x04, 0x17
        /*002a*/ 	.short	(.L_13 - .L_12)
.L_12:
        /*002c*/ 	.word	0x00000000
        /*0030*/ 	.short	0x0001
        /*0032*/ 	.short	0x0008
        /*0034*/ 	.byte	0x00, 0xf5, 0x21, 0x00


	//----- nvinfo : EIATTR_KPARAM_INFO
	.align		4
.L_13:
        /*0038*/ 	.byte	0x04, 0x17
        /*003a*/ 	.short	(.L_15 - .L_14)
.L_14:
        /*003c*/ 	.word	0x00000000
        /*0040*/ 	.short	0x0000
        /*0042*/ 	.short	0x0000
        /*0044*/ 	.byte	0x00, 0xf5, 0x21, 0x00


	//----- nvinfo : EIATTR_SPARSE_MMA_MASK
	.align		4
.L_15:
        /*0048*/ 	.byte	0x03, 0x50
        /*004a*/ 	.short	0x0000


	//----- nvinfo : EIATTR_MAXREG_COUNT
	.align		4
        /*004c*/ 	.byte	0x03, 0x1b
        /*004e*/ 	.short	0x00ff


	//----- nvinfo : EIATTR_NUM_BARRIERS
	.align		4
        /*0050*/ 	.byte	0x02, 0x4c
        /*0052*/ 	.byte	0x01
	.zero		1


	//----- nvinfo : EIATTR_MERCURY_ISA_VERSION
	.align		4
        /*0054*/ 	.byte	0x03, 0x5f
        /*0056*/ 	.short	0x0101


	//----- nvinfo : EIATTR_VRC_CTA_INIT_COUNT
	.align		4
        /*0058*/ 	.byte	0x02, 0x4a
	.zero		1
	.zero		1


	//----- nvinfo : EIATTR_EXIT_INSTR_OFFSETS
	.align		4
        /*005c*/ 	.byte	0x04, 0x1c
        /*005e*/ 	.short	(.L_17 - .L_16)


	//   ....[0]....
.L_16:
        /*0060*/ 	.word	0x00001460


	//   ....[1]....
        /*0064*/ 	.word	0x000016f0


	//----- nvinfo : EIATTR_CRS_STACK_SIZE
	.align		4
.L_17:
        /*0068*/ 	.byte	0x04, 0x1e
        /*006a*/ 	.short	(.L_19 - .L_18)
.L_18:
        /*006c*/ 	.word	0x00000000


	//----- nvinfo : EIATTR_CBANK_PARAM_SIZE
	.align		4
.L_19:
        /*0070*/ 	.byte	0x03, 0x19
        /*0072*/ 	.short	0x0018


	//----- nvinfo : EIATTR_PARAM_CBANK
	.align		4
        /*0074*/ 	.byte	0x04, 0x0a
        /*0076*/ 	.short	(.L_21 - .L_20)
	.align		4
.L_20:
        /*0078*/ 	.word	index@(.nv.constant0._Z18log_softmax_kernelPKfPfii)
        /*007c*/ 	.short	0x0380
        /*007e*/ 	.short	0x0018


	//----- nvinfo : EIATTR_SW_WAR
	.align		4
.L_21:
        /*0080*/ 	.byte	0x04, 0x36
        /*0082*/ 	.short	(.L_23 - .L_22)
.L_22:
        /*0084*/ 	.word	0x00000008
.L_23:


//--------------------- .nv.callgraph             --------------------------
	.section	.nv.callgraph,"",@"SHT_CUDA_CALLGRAPH"
	.align	4
	.sectionentsize	8
	.align		4
        /*0000*/ 	.word	0x00000000
	.align		4
        /*0004*/ 	.word	0xffffffff
	.align		4
        /*0008*/ 	.word	0x00000000
	.align		4
        /*000c*/ 	.word	0xfffffffe
	.align		4
        /*0010*/ 	.word	0x00000000
	.align		4
        /*0014*/ 	.word	0xfffffffd
	.align		4
        /*0018*/ 	.word	0x00000000
	.align		4
        /*001c*/ 	.word	0xfffffffc


//--------------------- .text._Z18log_softmax_kernelPKfPfii --------------------------
	.section	.text._Z18log_softmax_kernelPKfPfii,"ax",@progbits
	.align	128
        .global         _Z18log_softmax_kernelPKfPfii
        .type           _Z18log_softmax_kernelPKfPfii,@function
        .size           _Z18log_softmax_kernelPKfPfii,(.L_x_13 - _Z18log_softmax_kernelPKfPfii)
        .other          _Z18log_softmax_kernelPKfPfii,@"STO_CUDA_ENTRY STV_DEFAULT"
_Z18log_softmax_kernelPKfPfii:
.text._Z18log_softmax_kernelPKfPfii:
[----:B------:R-:W-:Y:S08]  /*0000*/  LDC R1, c[0x0][0x37c] ;  /* 0x0000df00ff017b82 */ /* 0x000ff00000000800 */
[----:B------:R-:W0:Y:S01]  /*0010*/  LDC R0, c[0x0][0x394] ;  /* 0x0000e500ff007b82 */ /* 0x000e220000000800 */
[----:B------:R-:W1:Y:S01]  /*0020*/  LDCU.64 UR4, c[0x0][0x358] ;  /* 0x00006b00ff0477ac */ /* 0x000e620008000a00 */
[----:B------:R-:W-:-:S06]  /*0030*/  MOV R4, 0xff800000 ;  /* 0xff80000000047802 */ /* 0x000fcc0000000f00 */
[----:B------:R-:W2:Y:S01]  /*0040*/  S2UR UR6, SR_CTAID.X ;  /* 0x00000000000679c3 */ /* 0x000ea20000002500 */
[----:B0-----:R-:W-:-:S13]  /*0050*/  ISETP.GE.AND P0, PT, R0, 0x1, PT ;  /* 0x000000010000780c */ /* 0x001fda0003f06270 */
[----:B-12---:R-:W-:Y:S05]  /*0060*/  @!P0 BRA `(.L_x_0) ;  /* 0x0000000400a08947 */ /* 0x006fea0003800000 */
[C---:B------:R-:W-:Y:S01]  /*0070*/  ISETP.GE.U32.AND P2, PT, R0.reuse, 0x10, PT ;  /* 0x000000100000780c */ /* 0x040fe20003f46070 */
[----:B------:R-:W-:Y:S01]  /*0080*/  HFMA2 R3, -RZ, RZ, 0, 0 ;  /* 0x00000000ff037431 */ /* 0x000fe200000001ff */
[C---:B------:R-:W-:Y:S01]  /*0090*/  LOP3.LUT R20, R0.reuse, 0xf, RZ, 0xc0, !PT ;  /* 0x0000000f00147812 */ /* 0x040fe200078ec0ff */
[----:B------:R-:W-:Y:S01]  /*00a0*/  IMAD R2, R0, UR6, RZ ;  /* 0x0000000600027c24 */ /* 0x000fe2000f8e02ff */
[----:B------:R-:W-:Y:S02]  /*00b0*/  MOV R4, 0xff800000 ;  /* 0xff80000000047802 */ /* 0x000fe40000000f00 */
[----:B------:R-:W-:-:S07]  /*00c0*/  ISETP.NE.AND P1, PT, R20, RZ, PT ;  /* 0x000000ff1400720c */ /* 0x000fce0003f25270 */
[----:B------:R-:W-:Y:S06]  /*00d0*/  @!P2 BRA `(.L_x_1) ;  /* 0x000000000094a947 */ /* 0x000fec0003800000 */
[----:B------:R-:W0:Y:S01]  /*00e0*/  LDC.64 R6, c[0x0][0x380] ;  /* 0x0000e000ff067b82 */ /* 0x000e220000000a00 */
[----:B------:R-:W-:Y:S02]  /*00f0*/  LOP3.LUT R3, R0, 0x7ffffff0, RZ, 0xc0, !PT ;  /* 0x7ffffff000037812 */ /* 0x000fe400078ec0ff */
[----:B------:R-:W-:Y:S02]  /*0100*/  MOV R4, 0xff800000 ;  /* 0xff80000000047802 */ /* 0x000fe40000000f00 */
[----:B------:R-:W-:Y:S01]  /*0110*/  IADD3 R5, PT, PT, -R3, RZ, RZ ;  /* 0x000000ff03057210 */ /* 0x000fe20007ffe1ff */
[----:B0-----:R-:W-:-:S03]  /*0120*/  IMAD.WIDE.U32 R6, R2, 0x4, R6 ;  /* 0x0000000402067825 */ /* 0x001fc600078e0006 */
[----:B------:R-:W-:-:S04]  /*0130*/  IADD3 R13, P2, PT, R6, 0x20, RZ ;  /* 0x00000020060d7810 */ /* 0x000fc80007f5e0ff */
[----:B------:R-:W-:-:S09]  /*0140*/  IADD3.X R7, PT, PT, RZ, R7, RZ, P2, !PT ;  /* 0x00000007ff077210 */ /* 0x000fd200017fe4ff */
.L_x_2:
[----:B------:R-:W-:-:S05]  /*0150*/  MOV R6, R13 ;  /* 0x0000000d00067202 */ /* 0x000fca0000000f00 */
[----:B------:R-:W2:Y:S04]  /*0160*/  LDG.E R13, desc[UR4][R6.64+-0x20] ;  /* 0xffffe004060d7981 */ /* 0x000ea8000c1e1900 */
[----:B------:R-:W2:Y:S04]  /*0170*/  LDG.E R12, desc[UR4][R6.64+-0x1c] ;  /* 0xffffe404060c7981 */ /* 0x000ea8000c1e1900 */
[----:B------:R-:W3:Y:S04]  /*0180*/  LDG.E R15, desc[UR4][R6.64+-0x18] ;  /* 0xffffe804060f7981 */ /* 0x000ee8000c1e1900 */
[----:B------:R-:W3:Y:S04]  /*0190*/  LDG.E R14, desc[UR4][R6.64+-0x14] ;  /* 0xffffec04060e7981 */ /* 0x000ee8000c1e1900 */
[----:B------:R-:W4:Y:S04]  /*01a0*/  LDG.E R17, desc[UR4][R6.64+-0x10] ;  /* 0xfffff00406117981 */ /* 0x000f28000c1e1900 */
[----:B------:R-:W4:Y:S04]  /*01b0*/  LDG.E R16, desc[UR4][R6.64+-0xc] ;  /* 0xfffff40406107981 */ /* 0x000f28000c1e1900 */
[----:B------:R-:W5:Y:S04]  /*01c0*/  LDG.E R19, desc[UR4][R6.64+-0x8] ;  /* 0xfffff80406137981 */ /* 0x000f68000c1e1900 */
        /* <DEDUP_REMOVED lines=8> */
[----:B------:R0:W5:Y:S01]  /*0250*/  LDG.E R8, desc[UR4][R6.64+0x1c] ;  /* 0x00001c0406087981 */ /* 0x000162000c1e1900 */
[----:B------:R-:W-:-:S04]  /*0260*/  IADD3 R5, PT, PT, R5, 0x10, RZ ;  /* 0x0000001005057810 */ /* 0x000fc80007ffe0ff */
[----:B------:R-:W-:Y:S02]  /*0270*/  ISETP.NE.AND P2, PT, R5, RZ, PT ;  /* 0x000000ff0500720c */ /* 0x000fe40003f45270 */
[----:B--2---:R-:W-:Y:S02]  /*0280*/  FMNMX3 R12, R4, R13, R12, !PT ;  /* 0x0000000d040c7276 */ /* 0x004fe4000780000c */
[----:B------:R-:W-:-:S04]  /*0290*/  IADD3 R13, P3, PT, R6, 0x40, RZ ;  /* 0x00000040060d7810 */ /* 0x000fc80007f7e0ff */
[----:B0-----:R-:W-:Y:S02]  /*02a0*/  IADD3.X R7, PT, PT, RZ, R7, RZ, P3, !PT ;  /* 0x00000007ff077210 */ /* 0x001fe40001ffe4ff */
[----:B---3--:R-:W-:-:S04]  /*02b0*/  FMNMX3 R12, R12, R15, R14, !PT ;  /* 0x0000000f0c0c7276 */ /* 0x008fc8000780000e */
[----:B----4-:R-:W-:-:S04]  /*02c0*/  FMNMX3 R12, R12, R17, R16, !PT ;  /* 0x000000110c0c7276 */ /* 0x010fc80007800010 */
[----:B-----5:R-:W-:-:S04]  /*02d0*/  FMNMX3 R12, R12, R19, R18, !PT ;  /* 0x000000130c0c7276 */ /* 0x020fc80007800012 */
[----:B------:R-:W-:-:S04]  /*02e0*/  FMNMX3 R12, R12, R21, R22, !PT ;  /* 0x000000150c0c7276 */ /* 0x000fc80007800016 */
[----:B------:R-:W-:-:S04]  /*02f0*/  FMNMX3 R12, R12, R23, R24, !PT ;  /* 0x000000170c0c7276 */ /* 0x000fc80007800018 */
[----:B------:R-:W-:-:S04]  /*0300*/  FMNMX3 R9, R12, R10, R9, !PT ;  /* 0x0000000a0c097276 */ /* 0x000fc80007800009 */
[----:B------:R-:W-:Y:S01]  /*0310*/  FMNMX3 R4, R9, R11, R8, !PT ;  /* 0x0000000b09047276 */ /* 0x000fe20007800008 */
[----:B------:R-:W-:Y:S06]  /*0320*/  @P2 BRA `(.L_x_2) ;  /* 0xfffffffc00882947 */ /* 0x000fec000383ffff */
.L_x_1:
[----:B------:R-:W-:Y:S05]  /*0330*/  @!P1 BRA `(.L_x_0) ;  /* 0x0000000000ec9947 */ /* 0x000fea0003800000 */
[----:B------:R-:W-:Y:S02]  /*0340*/  ISETP.GE.U32.AND P2, PT, R20, 0x8, PT ;  /* 0x000000081400780c */ /* 0x000fe40003f46070 */
[----:B------:R-:W-:-:S04]  /*0350*/  LOP3.LUT R16, R0, 0x7, RZ, 0xc0, !PT ;  /* 0x0000000700107812 */ /* 0x000fc800078ec0ff */
[----:B------:R-:W-:-:S07]  /*0360*/  ISETP.NE.AND P1, PT, R16, RZ, PT ;  /* 0x000000ff1000720c */ /* 0x000fce0003f25270 */
[----:B------:R-:W-:Y:S06]  /*0370*/  @!P2 BRA `(.L_x_3) ;  /* 0x000000000054a947 */ /* 0x000fec0003800000 */
[----:B------:R-:W0:Y:S01]  /*0380*/  LDC.64 R12, c[0x0][0x380] ;  /* 0x0000e000ff0c7b82 */ /* 0x000e220000000a00 */
[CC--:B------:R-:W-:Y:S02]  /*0390*/  IADD3 R7, P2, PT, R2.reuse, R3.reuse, RZ ;  /* 0x0000000302077210 */ /* 0x0c0fe40007f5e0ff */
[----:B------:R-:W-:Y:S02]  /*03a0*/  IADD3 R5, PT, PT, R2, R3, RZ ;  /* 0x0000000302057210 */ /* 0x000fe40007ffe0ff */
[----:B------:R-:W-:-:S03]  /*03b0*/  IADD3.X R10, PT, PT, RZ, RZ, RZ, P2, !PT ;  /* 0x000000ffff0a7210 */ /* 0x000fc600017fe4ff */
[----:B------:R-:W1:Y:S01]  /*03c0*/  LDC.64 R8, c[0x0][0x380] ;  /* 0x0000e000ff087b82 */ /* 0x000e620000000a00 */
[----:B0-----:R-:W-:-:S04]  /*03d0*/  LEA R6, P2, R7, R12, 0x2 ;  /* 0x0000000c07067211 */ /* 0x001fc800078410ff */
[----:B------:R-:W-:Y:S01]  /*03e0*/  LEA.HI.X R7, R7, R13, R10, 0x2, P2 ;  /* 0x0000000d07077211 */ /* 0x000fe200010f140a */
[----:B-1----:R-:W-:-:S04]  /*03f0*/  IMAD.WIDE.U32 R8, R5, 0x4, R8 ;  /* 0x0000000405087825 */ /* 0x002fc800078e0008 */
[----:B------:R-:W2:Y:S04]  /*0400*/  LDG.E R10, desc[UR4][R6.64+0x8] ;  /* 0x00000804060a7981 */ /* 0x000ea8000c1e1900 */
[----:B------:R-:W3:Y:S04]  /*0410*/  LDG.E R5, desc[UR4][R6.64+0x4] ;  /* 0x0000040406057981 */ /* 0x000ee8000c1e1900 */
[----:B------:R-:W3:Y:S04]  /*0420*/  LDG.E R9, desc[UR4][R8.64] ;  /* 0x0000000408097981 */ /* 0x000ee8000c1e1900 */
[----:B------:R-:W2:Y:S04]  /*0430*/  LDG.E R11, desc[UR4][R6.64+0xc] ;  /* 0x00000c04060b7981 */ /* 0x000ea8000c1e1900 */
[----:B------:R-:W4:Y:S04]  /*0440*/  LDG.E R12, desc[UR4][R6.64+0x10] ;  /* 0x00001004060c7981 */ /* 0x000f28000c1e1900 */
[----:B------:R-:W4:Y:S04]  /*0450*/  LDG.E R13, desc[UR4][R6.64+0x14] ;  /* 0x00001404060d7981 */ /* 0x000f28000c1e1900 */
[----:B------:R-:W5:Y:S04]  /*0460*/  LDG.E R14, desc[UR4][R6.64+0x18] ;  /* 0x00001804060e7981 */ /* 0x000f68000c1e1900 */
[----:B------:R-:W5:Y:S01]  /*0470*/  LDG.E R15, desc[UR4][R6.64+0x1c] ;  /* 0x00001c04060f7981 */ /* 0x000f62000c1e1900 */
[----:B------:R-:W-:-:S02]  /*0480*/  IADD3 R3, PT, PT, R3, 0x8, RZ ;  /* 0x0000000803037810 */ /* 0x000fc40007ffe0ff */
[----:B---3--:R-:W-:-:S04]  /*0490*/  FMNMX3 R5, R4, R9, R5, !PT ;  /* 0x0000000904057276 */ /* 0x008fc80007800005 */
[----:B--2---:R-:W-:-:S04]  /*04a0*/  FMNMX3 R5, R5, R10, R11, !PT ;  /* 0x0000000a05057276 */ /* 0x004fc8000780000b */
[----:B----4-:R-:W-:-:S04]  /*04b0*/  FMNMX3 R5, R5, R12, R13, !PT ;  /* 0x0000000c05057276 */ /* 0x010fc8000780000d */
[----:B-----5:R-:W-:-:S07]  /*04c0*/  FMNMX3 R4, R5, R14, R15, !PT ;  /* 0x0000000e05047276 */ /* 0x020fce000780000f */
.L_x_3:
        /* <DEDUP_REMOVED lines=10> */
[----:B0-----:R-:W-:Y:S01]  /*0570*/  LEA R6, P2, R10, R12, 0x2 ;  /* 0x0000000c0a067211 */ /* 0x001fe200078410ff */
[----:B-1----:R-:W-:-:S03]  /*0580*/  IMAD.WIDE.U32 R8, R7, 0x4, R8 ;  /* 0x0000000407087825 */ /* 0x002fc600078e0008 */
[----:B------:R-:W-:-:S03]  /*0590*/  LEA.HI.X R7, R10, R13, R11, 0x2, P2 ;  /* 0x0000000d0a077211 */ /* 0x000fc600010f140b */
[----:B------:R-:W2:Y:S04]  /*05a0*/  LDG.E R9, desc[UR4][R8.64] ;  /* 0x0000000408097981 */ /* 0x000ea8000c1e1900 */
[----:B------:R-:W2:Y:S04]  /*05b0*/  LDG.E R10, desc[UR4][R6.64+0x4] ;  /* 0x00000404060a7981 */ /* 0x000ea8000c1e1900 */
[----:B------:R-:W3:Y:S04]  /*05c0*/  LDG.E R11, desc[UR4][R6.64+0x8] ;  /* 0x00000804060b7981 */ /* 0x000ee8000c1e1900 */
[----:B------:R-:W3:Y:S01]  /*05d0*/  LDG.E R12, desc[UR4][R6.64+0xc] ;  /* 0x00000c04060c7981 */ /* 0x000ee2000c1e1900 */
[----:B------:R-:W-:-:S02]  /*05e0*/  IADD3 R3, PT, PT, R3, 0x4, RZ ;  /* 0x0000000403037810 */ /* 0x000fc40007ffe0ff */
[----:B--2---:R-:W-:-:S04]  /*05f0*/  FMNMX3 R4, R4, R9, R10, !PT ;  /* 0x0000000904047276 */ /* 0x004fc8000780000a */
[----:B---3--:R-:W-:-:S07]  /*0600*/  FMNMX3 R4, R4, R11, R12, !PT ;  /* 0x0000000b04047276 */ /* 0x008fce000780000c */
.L_x_4:
[----:B------:R-:W-:Y:S05]  /*0610*/  @!P1 BRA `(.L_x_0) ;  /* 0x0000000000349947 */ /* 0x000fea0003800000 */
[----:B------:R-:W0:Y:S01]  /*0620*/  LDC.64 R6, c[0x0][0x380] ;  /* 0x0000e000ff067b82 */ /* 0x000e220000000a00 */
[----:B------:R-:W-:Y:S02]  /*0630*/  IADD3 R3, PT, PT, R2, R3, RZ ;  /* 0x0000000302037210 */ /* 0x000fe40007ffe0ff */
[----:B------:R-:W-:-:S03]  /*0640*/  IADD3 R5, PT, PT, -R5, RZ, RZ ;  /* 0x000000ff05057210 */ /* 0x000fc60007ffe1ff */
[----:B0-----:R-:W-:-:S05]  /*0650*/  IMAD.WIDE.U32 R2, R3, 0x4, R6 ;  /* 0x0000000403027825 */ /* 0x001fca00078e0006 */
[----:B------:R-:W-:-:S07]  /*0660*/  MOV R7, R3 ;  /* 0x0000000300077202 */ /* 0x000fce0000000f00 */
.L_x_5:
[----:B------:R-:W-:-:S06]  /*0670*/  MOV R3, R7 ;  /* 0x0000000700037202 */ /* 0x000fcc0000000f00 */
[----:B------:R0:W2:Y:S01]  /*0680*/  LDG.E R3, desc[UR4][R2.64] ;  /* 0x0000000402037981 */ /* 0x0000a2000c1e1900 */
[----:B------:R-:W-:-:S04]  /*0690*/  IADD3 R5, PT, PT, R5, 0x1, RZ ;  /* 0x0000000105057810 */ /* 0x000fc80007ffe0ff */
[----:B------:R-:W-:Y:S02]  /*06a0*/  ISETP.NE.AND P1, PT, R5, RZ, PT ;  /* 0x000000ff0500720c */ /* 0x000fe40003f25270 */
[----:B0-----:R-:W-:-:S04]  /*06b0*/  IADD3 R2, P2, PT, R2, 0x4, RZ ;  /* 0x0000000402027810 */ /* 0x001fc80007f5e0ff */
[----:B------:R-:W-:Y:S02]  /*06c0*/  IADD3.X R7, PT, PT, RZ, R7, RZ, P2, !PT ;  /* 0x00000007ff077210 */ /* 0x000fe400017fe4ff */
[----:B--2---:R-:W-:-:S05]  /*06d0*/  FMNMX R4, R3, R4, !PT ;  /* 0x0000000403047209 */ /* 0x004fca0007800000 */
[----:B------:R-:W-:Y:S05]  /*06e0*/  @P1 BRA `(.L_x_5) ;  /* 0xfffffffc00e01947 */ /* 0x000fea000383ffff */
.L_x_0:
[----:B------:R-:W-:Y:S01]  /*06f0*/  BAR.SYNC.DEFER_BLOCKING 0x0 ;  /* 0x0000000000007b1d */ /* 0x000fe20000010000 */
[----:B------:R-:W-:-:S05]  /*0700*/  HFMA2 R12, -RZ, RZ, 0, 0 ;  /* 0x00000000ff0c7431 */ /* 0x000fca00000001ff */
[----:B------:R-:W-:Y:S05]  /*0710*/  @!P0 BRA `(.L_x_6) ;  /* 0x0000000c00448947 */ /* 0x000fea0003800000 */
[C---:B------:R-:W-:Y:S01]  /*0720*/  ISETP.GE.U32.AND P1, PT, R0.reuse, 0x8, PT ;  /* 0x000000080000780c */ /* 0x040fe20003f26070 */
[C---:B------:R-:W-:Y:S01]  /*0730*/  IMAD R6, R0.reuse, UR6, RZ ;  /* 0x0000000600067c24 */ /* 0x040fe2000f8e02ff */
[----:B------:R-:W-:Y:S02]  /*0740*/  LOP3.LUT R22, R0, 0x7, RZ, 0xc0, !PT ;  /* 0x0000000700167812 */ /* 0x000fe400078ec0ff */
[----:B------:R-:W-:Y:S02]  /*0750*/  MOV R12, RZ ;  /* 0x000000ff000c7202 */ /* 0x000fe40000000f00 */
[----:B------:R-:W-:Y:S02]  /*0760*/  ISETP.NE.AND P0, PT, R22, RZ, PT ;  /* 0x000000ff1600720c */ /* 0x000fe40003f05270 */
[----:B------:R-:W-:-:S05]  /*0770*/  MOV R7, RZ ;  /* 0x000000ff00077202 */ /* 0x000fca0000000f00 */
[----:B------:R-:W-:Y:S06]  /*0780*/  @!P1 BRA `(.L_x_7) ;  /* 0x0000000400789947 */ /* 0x000fec0003800000 */
[----:B------:R-:W0:Y:S01]  /*0790*/  LDC.64 R2, c[0x0][0x380] ;  /* 0x0000e000ff027b82 */ /* 0x000e220000000a00 */
[----:B------:R-:W-:Y:S02]  /*07a0*/  LOP3.LUT R7, R0, 0x7ffffff8, RZ, 0xc0, !PT ;  /* 0x7ffffff800077812 */ /* 0x000fe400078ec0ff */
[----:B------:R-:W-:Y:S02]  /*07b0*/  MOV R12, RZ ;  /* 0x000000ff000c7202 */ /* 0x000fe40000000f00 */
[----:B------:R-:W-:Y:S01]  /*07c0*/  IADD3 R5, PT, PT, -R7, RZ, RZ ;  /* 0x000000ff07057210 */ /* 0x000fe20007ffe1ff */
[----:B0-----:R-:W-:-:S03]  /*07d0*/  IMAD.WIDE.U32 R2, R6, 0x4, R2 ;  /* 0x0000000406027825 */ /* 0x001fc600078e0002 */
[----:B------:R-:W-:-:S04]  /*07e0*/  IADD3 R2, P1, PT, R2, 0x10, RZ ;  /* 0x0000001002027810 */ /* 0x000fc80007f3e0ff */
[----:B------:R-:W-:-:S09]  /*07f0*/  IADD3.X R3, PT, PT, RZ, R3, RZ, P1, !PT ;  /* 0x00000003ff037210 */ /* 0x000fd20000ffe4ff */
.L_x_8:
[----:B------:R-:W2:Y:S04]  /*0800*/  LDG.E R9, desc[UR4][R2.64+-0x10] ;  /* 0xfffff00402097981 */ /* 0x000ea8000c1e1900 */
[----:B------:R-:W3:Y:S04]  /*0810*/  LDG.E R27, desc[UR4][R2.64+-0xc] ;  /* 0xfffff404021b7981 */ /* 0x000ee8000c1e1900 */
[----:B------:R-:W4:Y:S04]  /*0820*/  LDG.E R23, desc[UR4][R2.64+-0x8] ;  /* 0xfffff80402177981 */ /* 0x000f28000c1e1900 */
[----:B------:R-:W5:Y:S04]  /*0830*/  LDG.E R21, desc[UR4][R2.64+-0x4] ;  /* 0xfffffc0402157981 */ /* 0x000f68000c1e1900 */
[----:B------:R-:W5:Y:S04]  /*0840*/  LDG.E R17, desc[UR4][R2.64] ;  /* 0x0000000402117981 */ /* 0x000f68000c1e1900 */
[----:B------:R-:W5:Y:S04]  /*0850*/  LDG.E R15, desc[UR4][R2.64+0x4] ;  /* 0x00000404020f7981 */ /* 0x000f68000c1e1900 */
[----:B------:R-:W5:Y:S04]  /*0860*/  LDG.E R19, desc[UR4][R2.64+0x8] ;  /* 0x0000080402137981 */ /* 0x000f68000c1e1900 */
[----:B------:R0:W5:Y:S01]  /*0870*/  LDG.E R13, desc[UR4][R2.64+0xc] ;  /* 0x00000c04020d7981 */ /* 0x000162000c1e1900 */
[----:B------:R-:W-:Y:S01]  /*0880*/  HFMA2 R10, -RZ, RZ, 0.96630859375, -0.0022525787353515625 ;  /* 0x3bbb989dff0a7431 */ /* 0x000fe200000001ff */
[----:B------:R-:W-:-:S02]  /*0890*/  MOV R8, 0x437c0000 ;  /* 0x437c000000087802 */ /* 0x000fc40000000f00 */
[----:B------:R-:W-:-:S04]  /*08a0*/  IADD3 R5, PT, PT, R5, 0x8, RZ ;  /* 0x0000000805057810 */ /* 0x000fc80007ffe0ff */
[----:B------:R-:W-:Y:S02]  /*08b0*/  ISETP.NE.AND P1, PT, R5, RZ, PT ;  /* 0x000000ff0500720c */ /* 0x000fe40003f25270 */
[----:B0-----:R-:W-:-:S04]  /*08c0*/  IADD3 R2, P2, PT, R2, 0x20, RZ ;  /* 0x0000002002027810 */ /* 0x001fc80007f5e0ff */
[----:B------:R-:W-:Y:S01]  /*08d0*/  IADD3.X R3, PT, PT, RZ, R3, RZ, P2, !PT ;  /* 0x00000003ff037210 */ /* 0x000fe200017fe4ff */
[----:B--2---:R-:W-:-:S04]  /*08e0*/  FADD R9, R9, -R4 ;  /* 0x8000000409097221 */ /* 0x004fc80000000000 */
[----:B------:R-:W-:Y:S01]  /*08f0*/  FFMA.SAT R11, R9, R10, 0.5 ;  /* 0x3f000000090b7423 */ /* 0x000fe2000000200a */
[----:B---3--:R-:W-:-:S03]  /*0900*/  FADD R27, R27, -R4 ;  /* 0x800000041b1b7221 */ /* 0x008fc60000000000 */
[----:B------:R-:W-:Y:S01]  /*0910*/  FFMA.RM R11, R11, R8, 12582913 ;  /* 0x4b4000010b0b7423 */ /* 0x000fe20000004008 */
[----:B----4-:R-:W-:-:S03]  /*0920*/  FADD R23, R23, -R4 ;  /* 0x8000000417177221 */ /* 0x010fc60000000000 */
[----:B------:R-:W-:Y:S01]  /*0930*/  FADD R14, R11, -12583039 ;  /* 0xcb40007f0b0e7421 */ /* 0x000fe20000000000 */
[----:B------:R-:W-:Y:S01]  /*0940*/  FFMA.SAT R29, R23, R10, 0.5 ;  /* 0x3f000000171d7423 */ /* 0x000fe2000000200a */
[----:B------:R-:W-:Y:S01]  /*0950*/  SHF.L.U32 R25, R11, 0x17, RZ ;  /* 0x000000170b197819 */ /* 0x000fe200000006ff */
[----:B-----5:R-:W-:Y:S01]  /*0960*/  FADD R21, R21, -R4 ;  /* 0x8000000415157221 */ /* 0x020fe20000000000 */
[----:B------:R-:W-:Y:S01]  /*0970*/  FFMA R14, R9, 1.4426950216293334961, -R14 ;  /* 0x3fb8aa3b090e7823 */ /* 0x000fe2000000080e */
[----:B------:R-:W-:Y:S02]  /*0980*/  FFMA.RM R11, R29, R8, 12582913 ;  /* 0x4b4000011d0b7423 */ /* 0x000fe40000004008 */
[-C--:B------:R-:W-:Y:S01]  /*0990*/  FFMA.SAT R29, R21, R10.reuse, 0.5 ;  /* 0x3f000000151d7423 */ /* 0x080fe2000000200a */
[----:B------:R-:W-:Y:S01]  /*09a0*/  FFMA R14, R9, 1.925963033500011079e-08, R14 ;  /* 0x32a57060090e7823 */ /* 0x000fe2000000000e */
[----:B------:R-:W-:Y:S01]  /*09b0*/  FFMA.SAT R9, R27, R10, 0.5 ;  /* 0x3f0000001b097423 */ /* 0x000fe2000000200a */
[----:B------:R-:W-:Y:S01]  /*09c0*/  FADD R18, R11, -12583039 ;  /* 0xcb40007f0b127421 */ /* 0x000fe20000000000 */
[----:B------:R-:W-:-:S02]  /*09d0*/  FADD R19, R19, -R4 ;  /* 0x8000000413137221 */ /* 0x000fc40000000000 */
[----:B------:R-:W-:Y:S01]  /*09e0*/  FFMA.RM R9, R9, R8, 12582913 ;  /* 0x4b40000109097423 */ /* 0x000fe20000004008 */
[----:B------:R-:W0:Y:S01]  /*09f0*/  MUFU.EX2 R14, R14 ;  /* 0x0000000e000e7308 */ /* 0x000e220000000800 */
[----:B------:R-:W-:Y:S02]  /*0a00*/  FFMA R18, R23, 1.4426950216293334961, -R18 ;  /* 0x3fb8aa3b17127823 */ /* 0x000fe40000000812 */
[----:B------:R-:W-:Y:S02]  /*0a10*/  FADD R16, R9, -12583039 ;  /* 0xcb40007f09107421 */ /* 0x000fe40000000000 */
[----:B------:R-:W-:Y:S02]  /*0a20*/  FFMA R18, R23, 1.925963033500011079e-08, R18 ;  /* 0x32a5706017127823 */ /* 0x000fe40000000012 */
[----:B------:R-:W-:-:S04]  /*0a30*/  FFMA R16, R27, 1.4426950216293334961, -R16 ;  /* 0x3fb8aa3b1b107823 */ /* 0x000fc80000000810 */
[----:B------:R-:W-:Y:S01]  /*0a40*/  MUFU.EX2 R18, R18 ;  /* 0x0000001200127308 */ /* 0x000fe20000000800 */
[----:B0-----:R-:W-:Y:S01]  /*0a50*/  FFMA R12, R25, R14, R12 ;  /* 0x0000000e190c7223 */ /* 0x001fe2000000000c */
[----:B------:R-:W-:Y:S01]  /*0a60*/  FADD R25, R17, -R4 ;  /* 0x8000000411197221 */ /* 0x000fe20000000000 */
[----:B------:R-:W-:Y:S01]  /*0a70*/  FFMA R17, R27, 1.925963033500011079e-08, R16 ;  /* 0x32a570601b117823 */ /* 0x000fe20000000010 */
[----:B------:R-:W-:Y:S01]  /*0a80*/  FFMA.RM R14, R29, R8, 12582913 ;  /* 0x4b4000011d0e7423 */ /* 0x000fe20000004008 */
[----:B------:R-:W-:Y:S01]  /*0a90*/  FADD R27, R15, -R4 ;  /* 0x800000040f1b7221 */ /* 0x000fe20000000000 */
[-C--:B------:R-:W-:Y:S02]  /*0aa0*/  FFMA.SAT R29, R25, R10.reuse, 0.5 ;  /* 0x3f000000191d7423 */ /* 0x080fe4000000200a */
[C---:B------:R-:W-:Y:S01]  /*0ab0*/  FADD R16, R14.reuse, -12583039 ;  /* 0xcb40007f0e107421 */ /* 0x040fe20000000000 */
[----:B------:R-:W-:Y:S01]  /*0ac0*/  FFMA.SAT R23, R27, R10, 0.5 ;  /* 0x3f0000001b177423 */ /* 0x000fe2000000200a */
[-C--:B------:R-:W-:Y:S01]  /*0ad0*/  FFMA.RM R15, R29, R8.reuse, 12582913 ;  /* 0x4b4000011d0f7423 */ /* 0x080fe20000004008 */
[----:B------:R-:W0:Y:S01]  /*0ae0*/  MUFU.EX2 R17, R17 ;  /* 0x0000001100117308 */ /* 0x000e220000000800 */
[----:B------:R-:W-:Y:S01]  /*0af0*/  FFMA R20, R21, 1.4426950216293334961, -R16 ;  /* 0x3fb8aa3b15147823 */ /* 0x000fe20000000810 */
[----:B------:R-:W-:Y:S01]  /*0b00*/  FFMA.RM R16, R23, R8, 12582913 ;  /* 0x4b40000117107423 */ /* 0x000fe20000004008 */
[----:B------:R-:W-:Y:S01]  /*0b10*/  FADD R24, R15, -12583039 ;  /* 0xcb40007f0f187421 */ /* 0x000fe20000000000 */
[----:B------:R-:W-:Y:S01]  /*0b20*/  SHF.L.U32 R14, R14, 0x17, RZ ;  /* 0x000000170e0e7819 */ /* 0x000fe200000006ff */
[----:B------:R-:W-:Y:S01]  /*0b30*/  FFMA R20, R21, 1.925963033500011079e-08, R20 ;  /* 0x32a5706015147823 */ /* 0x000fe20000000014 */
[----:B------:R-:W-:Y:S01]  /*0b40*/  FADD R26, R16, -12583039 ;  /* 0xcb40007f101a7421 */ /* 0x000fe20000000000 */
[----:B------:R-:W-:Y:S01]  /*0b50*/  FFMA R24, R25, 1.4426950216293334961, -R24 ;  /* 0x3fb8aa3b19187823 */ /* 0x000fe20000000818 */
[----:B------:R-:W-:-:S02]  /*0b60*/  FADD R21, R13, -R4 ;  /* 0x800000040d157221 */ /* 0x000fc40000000000 */
[----:B------:R-:W-:Y:S01]  /*0b70*/  FFMA R26, R27, 1.4426950216293334961, -R26 ;  /* 0x3fb8aa3b1b1a7823 */ /* 0x000fe2000000081a */
[----:B------:R-:W-:Y:S01]  /*0b80*/  FFMA R25, R25, 1.925963033500011079e-08, R24 ;  /* 0x32a5706019197823 */ /* 0x000fe20000000018 */
[----:B------:R-:W1:Y:S02]  /*0b90*/  MUFU.EX2 R20, R20 ;  /* 0x0000001400147308 */ /* 0x000e640000000800 */
[----:B------:R-:W-:Y:S01]  /*0ba0*/  FFMA R23, R27, 1.925963033500011079e-08, R26 ;  /* 0x32a570601b177823 */ /* 0x000fe2000000001a */
[----:B------:R-:W-:-:S04]  /*0bb0*/  FFMA.SAT R27, R19, R10, 0.5 ;  /* 0x3f000000131b7423 */ /* 0x000fc8000000200a */
[----:B------:R-:W-:Y:S01]  /*0bc0*/  FFMA.RM R13, R27, R8, 12582913 ;  /* 0x4b4000011b0d7423 */ /* 0x000fe20000004008 */
[----:B------:R-:W-:Y:S01]  /*0bd0*/  FFMA.SAT R27, R21, R10, 0.5 ;  /* 0x3f000000151b7423 */ /* 0x000fe2000000200a */
[----:B------:R-:W-:Y:S02]  /*0be0*/  MUFU.EX2 R23, R23 ;  /* 0x0000001700177308 */ /* 0x000fe40000000800 */
[----:B------:R-:W-:Y:S01]  /*0bf0*/  FADD R24, R13, -12583039 ;  /* 0xcb40007f0d187421 */ /* 0x000fe20000000000 */
[----:B------:R-:W-:Y:S01]  /*0c00*/  FFMA.RM R8, R27, R8, 12582913 ;  /* 0x4b4000011b087423 */ /* 0x000fe20000004008 */
[----:B------:R-:W-:Y:S02]  /*0c10*/  SHF.L.U32 R13, R13, 0x17, RZ ;  /* 0x000000170d0d7819 */ /* 0x000fe400000006ff */
[C---:B------:R-:W-:Y:S01]  /*0c20*/  FFMA R24, R19.reuse, 1.4426950216293334961, -R24 ;  /* 0x3fb8aa3b13187823 */ /* 0x040fe20000000818 */
[C---:B------:R-:W-:Y:S01]  /*0c30*/  FADD R28, R8.reuse, -12583039 ;  /* 0xcb40007f081c7421 */ /* 0x040fe20000000000 */
[----:B------:R-:W2:Y:S01]  /*0c40*/  MUFU.EX2 R10, R25 ;  /* 0x00000019000a7308 */ /* 0x000ea20000000800 */
[----:B------:R-:W-:Y:S01]  /*0c50*/  SHF.L.U32 R8, R8, 0x17, RZ ;  /* 0x0000001708087819 */ /* 0x000fe200000006ff */
[----:B------:R-:W-:Y:S01]  /*0c60*/  FFMA R26, R19, 1.925963033500011079e-08, R24 ;  /* 0x32a57060131a7823 */ /* 0x000fe20000000018 */
[----:B------:R-:W-:Y:S01]  /*0c70*/  SHF.L.U32 R19, R9, 0x17, RZ ;  /* 0x0000001709137819 */ /* 0x000fe200000006ff */
[----:B------:R-:W-:Y:S01]  /*0c80*/  FFMA R28, R21, 1.4426950216293334961, -R28 ;  /* 0x3fb8aa3b151c7823 */ /* 0x000fe2000000081c */
[----:B------:R-:W-:-:S02]  /*0c90*/  SHF.L.U32 R24, R11, 0x17, RZ ;  /* 0x000000170b187819 */ /* 0x000fc400000006ff */
[----:B------:R-:W-:Y:S01]  /*0ca0*/  SHF.L.U32 R11, R16, 0x17, RZ ;  /* 0x00000017100b7819 */ /* 0x000fe200000006ff */
[----:B0-----:R-:W-:Y:S01]  /*0cb0*/  FFMA R17, R19, R17, R12 ;  /* 0x0000001113117223 */ /* 0x001fe2000000000c */
[----:B------:R-:W-:Y:S01]  /*0cc0*/  FFMA R28, R21, 1.925963033500011079e-08, R28 ;  /* 0x32a57060151c7823 */ /* 0x000fe2000000001c */
[----:B------:R-:W0:Y:S01]  /*0cd0*/  MUFU.EX2 R9, R26 ;  /* 0x0000001a00097308 */ /* 0x000e220000000800 */
[----:B------:R-:W-:Y:S01]  /*0ce0*/  SHF.L.U32 R12, R15, 0x17, RZ ;  /* 0x000000170f0c7819 */ /* 0x000fe200000006ff */
[----:B------:R-:W-:-:S04]  /*0cf0*/  FFMA R17, R24, R18, R17 ;  /* 0x0000001218117223 */ /* 0x000fc80000000011 */
[----:B-1----:R-:W-:Y:S02]  /*0d00*/  FFMA R17, R14, R20, R17 ;  /* 0x000000140e117223 */ /* 0x002fe40000000011 */
[----:B------:R-:W1:Y:S02]  /*0d10*/  MUFU.EX2 R28, R28 ;  /* 0x0000001c001c7308 */ /* 0x000e640000000800 */
[----:B--2---:R-:W-:-:S04]  /*0d20*/  FFMA R10, R12, R10, R17 ;  /* 0x0000000a0c0a7223 */ /* 0x004fc80000000011 */
[----:B------:R-:W-:-:S04]  /*0d30*/  FFMA R10, R11, R23, R10 ;  /* 0x000000170b0a7223 */ /* 0x000fc8000000000a */
[----:B0-----:R-:W-:-:S04]  /*0d40*/  FFMA R9, R13, R9, R10 ;  /* 0x000000090d097223 */ /* 0x001fc8000000000a */
[----:B-1----:R-:W-:Y:S01]  /*0d50*/  FFMA R12, R8, R28, R9 ;  /* 0x0000001c080c7223 */ /* 0x002fe20000000009 */
[----:B------:R-:W-:Y:S06]  /*0d60*/  @P1 BRA `(.L_x_8) ;  /* 0xfffffff800a41947 */ /* 0x000fec000383ffff */
.L_x_7:
[----:B------:R-:W-:Y:S05]  /*0d70*/  @!P0 BRA `(.L_x_6) ;  /* 0x0000000400ac8947 */ /* 0x000fea0003800000 */
[----:B------:R-:W-:Y:S02]  /*0d80*/  ISETP.GE.U32.AND P0, PT, R22, 0x4, PT ;  /* 0x000000041600780c */ /* 0x000fe40003f06070 */
[----:B------:R-:W-:-:S04]  /*0d90*/  LOP3.LUT R13, R0, 0x3, RZ, 0xc0, !PT ;  /* 0x00000003000d7812 */ /* 0x000fc800078ec0ff */
[----:B------:R-:W-:-:S07]  /*0da0*/  ISETP.NE.AND P1, PT, R13, RZ, PT ;  /* 0x000000ff0d00720c */ /* 0x000fce0003f25270 */
[----:B------:R-:W-:Y:S06]  /*0db0*/  @!P0 BRA `(.L_x_9) ;  /* 0x0000000000cc8947 */ /* 0x000fec0003800000 */
[----:B------:R-:W0:Y:S01]  /*0dc0*/  LDC.64 R8, c[0x0][0x380] ;  /* 0x0000e000ff087b82 */ /* 0x000e220000000a00 */
[CC--:B------:R-:W-:Y:S02]  /*0dd0*/  IADD3 R3, PT, PT, R6.reuse, R7.reuse, RZ ;  /* 0x0000000706037210 */ /* 0x0c0fe40007ffe0ff */
[----:B------:R-:W-:-:S05]  /*0de0*/  IADD3 R2, P0, PT, R6, R7, RZ ;  /* 0x0000000706027210 */ /* 0x000fca0007f1e0ff */
[----:B------:R-:W1:Y:S01]  /*0df0*/  LDC.64 R14, c[0x0][0x380] ;  /* 0x0000e000ff0e7b82 */ /* 0x000e620000000a00 */
[----:B0-----:R-:W-:Y:S01]  /*0e00*/  IMAD.WIDE.U32 R8, R3, 0x4, R8 ;  /* 0x0000000403087825 */ /* 0x001fe200078e0008 */
[----:B------:R-:W-:-:S05]  /*0e10*/  IADD3.X R3, PT, PT, RZ, RZ, RZ, P0, !PT ;  /* 0x000000ffff037210 */ /* 0x000fca00007fe4ff */
[----:B------:R-:W2:Y:S01]  /*0e20*/  LDG.E R9, desc[UR4][R8.64] ;  /* 0x0000000408097981 */ /* 0x000ea2000c1e1900 */
[----:B-1----:R-:W-:-:S04]  /*0e30*/  LEA R14, P0, R2, R14, 0x2 ;  /* 0x0000000e020e7211 */ /* 0x002fc800078010ff */
[----:B------:R-:W-:-:S05]  /*0e40*/  LEA.HI.X R15, R2, R15, R3, 0x2, P0 ;  /* 0x0000000f020f7211 */ /* 0x000fca00000f1403 */
[----:B------:R-:W3:Y:S04]  /*0e50*/  LDG.E R5, desc[UR4][R14.64+0x4] ;  /* 0x000004040e057981 */ /* 0x000ee8000c1e1900 */
[----:B------:R-:W4:Y:S04]  /*0e60*/  LDG.E R17, desc[UR4][R14.64+0x8] ;  /* 0x000008040e117981 */ /* 0x000f28000c1e1900 */
[----:B------:R0:W5:Y:S01]  /*0e70*/  LDG.E R19, desc[UR4][R14.64+0xc] ;  /* 0x00000c040e137981 */ /* 0x000162000c1e1900 */
[----:B------:R-:W-:Y:S01]  /*0e80*/  HFMA2 R18, -RZ, RZ, 0.96630859375, -0.0022525787353515625 ;  /* 0x3bbb989dff127431 */ /* 0x000fe200000001ff */
[----:B------:R-:W-:-:S02]  /*0e90*/  MOV R10, 0x437c0000 ;  /* 0x437c0000000a7802 */ /* 0x000fc40000000f00 */
[----:B------:R-:W-:Y:S01]  /*0ea0*/  IADD3 R7, PT, PT, R7, 0x4, RZ ;  /* 0x0000000407077810 */ /* 0x000fe20007ffe0ff */
[----:B--2---:R-:W-:-:S04]  /*0eb0*/  FADD R11, R9, -R4 ;  /* 0x80000004090b7221 */ /* 0x004fc80000000000 */
[----:B------:R-:W-:-:S04]  /*0ec0*/  FFMA.SAT R3, R11, R18, 0.5 ;  /* 0x3f0000000b037423 */ /* 0x000fc80000002012 */
[----:B------:R-:W-:Y:S01]  /*0ed0*/  FFMA.RM R2, R3, R10, 12582913 ;  /* 0x4b40000103027423 */ /* 0x000fe2000000400a */
[----:B---3--:R-:W-:-:S03]  /*0ee0*/  FADD R16, R5, -R4 ;  /* 0x8000000405107221 */ /* 0x008fc60000000000 */
[----:B------:R-:W-:Y:S01]  /*0ef0*/  FADD R8, R2, -12583039 ;  /* 0xcb40007f02087421 */ /* 0x000fe20000000000 */
[----:B----4-:R-:W-:Y:S01]  /*0f00*/  FADD R5, R17, -R4 ;  /* 0x8000000411057221 */ /* 0x010fe20000000000 */
[-C--:B------:R-:W-:Y:S02]  /*0f10*/  FFMA.SAT R3, R16, R18.reuse, 0.5 ;  /* 0x3f00000010037423 */ /* 0x080fe40000002012 */
[----:B------:R-:W-:Y:S01]  /*0f20*/  FFMA R8, R11, 1.4426950216293334961, -R8 ;  /* 0x3fb8aa3b0b087823 */ /* 0x000fe20000000808 */
[----:B0-----:R-:W-:Y:S01]  /*0f30*/  FFMA.SAT R15, R5, R18, 0.5 ;  /* 0x3f000000050f7423 */ /* 0x001fe20000002012 */
[-C--:B------:R-:W-:Y:S01]  /*0f40*/  FFMA.RM R3, R3, R10.reuse, 12582913 ;  /* 0x4b40000103037423 */ /* 0x080fe2000000400a */
[----:B-----5:R-:W-:Y:S01]  /*0f50*/  FADD R19, R19, -R4 ;  /* 0x8000000413137221 */ /* 0x020fe20000000000 */
[----:B------:R-:W-:Y:S01]  /*0f60*/  FFMA R9, R11, 1.925963033500011079e-08, R8 ;  /* 0x32a570600b097823 */ /* 0x000fe20000000008 */
[----:B------:R-:W-:Y:S01]  /*0f70*/  FFMA.RM R8, R15, R10, 12582913 ;  /* 0x4b4000010f087423 */ /* 0x000fe2000000400a */
[----:B------:R-:W-:Y:S01]  /*0f80*/  FADD R11, R3, -12583039 ;  /* 0xcb40007f030b7421 */ /* 0x000fe20000000000 */
[----:B------:R-:W-:-:S02]  /*0f90*/  FFMA.SAT R15, R19, R18, 0.5 ;  /* 0x3f000000130f7423 */ /* 0x000fc40000002012 */
[----:B------:R-:W-:Y:S01]  /*0fa0*/  FADD R14, R8, -12583039 ;  /* 0xcb40007f080e7421 */ /* 0x000fe20000000000 */
[C---:B------:R-:W-:Y:S01]  /*0fb0*/  FFMA R11, R16.reuse, 1.4426950216293334961, -R11 ;  /* 0x3fb8aa3b100b7823 */ /* 0x040fe2000000080b */
[----:B------:R-:W-:Y:S02]  /*0fc0*/  FFMA.RM R15, R15, R10, 12582913 ;  /* 0x4b4000010f0f7423 */ /* 0x000fe4000000400a */
[----:B------:R-:W-:Y:S01]  /*0fd0*/  FFMA R14, R5, 1.4426950216293334961, -R14 ;  /* 0x3fb8aa3b050e7823 */ /* 0x000fe2000000080e */
[----:B------:R-:W-:Y:S01]  /*0fe0*/  FFMA R11, R16, 1.925963033500011079e-08, R11 ;  /* 0x32a57060100b7823 */ /* 0x000fe2000000000b */
[----:B------:R-:W-:Y:S01]  /*0ff0*/  FADD R10, R15, -12583039 ;  /* 0xcb40007f0f0a7421 */ /* 0x000fe20000000000 */
[----:B------:R-:W0:Y:S01]  /*1000*/  MUFU.EX2 R9, R9 ;  /* 0x0000000900097308 */ /* 0x000e220000000800 */
[----:B------:R-:W-:Y:S02]  /*1010*/  FFMA R14, R5, 1.925963033500011079e-08, R14 ;  /* 0x32a57060050e7823 */ /* 0x000fe4000000000e */
[----:B------:R-:W-:-:S05]  /*1020*/  FFMA R10, R19, 1.4426950216293334961, -R10 ;  /* 0x3fb8aa3b130a7823 */ /* 0x000fca000000080a */
[----:B------:R-:W1:Y:S01]  /*1030*/  MUFU.EX2 R11, R11 ;  /* 0x0000000b000b7308 */ /* 0x000e620000000800 */
[----:B------:R-:W-:Y:S01]  /*1040*/  FFMA R10, R19, 1.925963033500011079e-08, R10 ;  /* 0x32a57060130a7823 */ /* 0x000fe2000000000a */
[----:B------:R-:W-:-:S06]  /*1050*/  SHF.L.U32 R5, R2, 0x17, RZ ;  /* 0x0000001702057819 */ /* 0x000fcc00000006ff */
[----:B------:R-:W2:Y:S01]  /*1060*/  MUFU.EX2 R14, R14 ;  /* 0x0000000e000e7308 */ /* 0x000ea20000000800 */
[----:B------:R-:W-:Y:S01]  /*1070*/  SHF.L.U32 R2, R3, 0x17, RZ ;  /* 0x0000001703027819 */ /* 0x000fe200000006ff */
[----:B0-----:R-:W-:-:S06]  /*1080*/  FFMA R5, R5, R9, R12 ;  /* 0x0000000905057223 */ /* 0x001fcc000000000c */
[----:B------:R-:W0:Y:S01]  /*1090*/  MUFU.EX2 R10, R10 ;  /* 0x0000000a000a7308 */ /* 0x000e220000000800 */
[----:B------:R-:W-:Y:S01]  /*10a0*/  SHF.L.U32 R3, R8, 0x17, RZ ;  /* 0x0000001708037819 */ /* 0x000fe200000006ff */
[----:B-1----:R-:W-:Y:S01]  /*10b0*/  FFMA R2, R2, R11, R5 ;  /* 0x0000000b02027223 */ /* 0x002fe20000000005 */
[----:B------:R-:W-:-:S03]  /*10c0*/  SHF.L.U32 R15, R15, 0x17, RZ ;  /* 0x000000170f0f7819 */ /* 0x000fc600000006ff */
[----:B--2---:R-:W-:-:S04]  /*10d0*/  FFMA R2, R3, R14, R2 ;  /* 0x0000000e03027223 */ /* 0x004fc80000000002 */
[----:B0-----:R-:W-:-:S07]  /*10e0*/  FFMA R12, R15, R10, R2 ;  /* 0x0000000a0f0c7223 */ /* 0x001fce0000000002 */
.L_x_9:
[----:B------:R-:W-:Y:S05]  /*10f0*/  @!P1 BRA `(.L_x_6) ;  /* 0x0000000000cc9947 */ /* 0x000fea0003800000 */
[----:B------:R-:W-:Y:S02]  /*1100*/  ISETP.NE.AND P0, PT, R13, 0x1, PT ;  /* 0x000000010d00780c */ /* 0x000fe40003f05270 */
[----:B------:R-:W-:-:S04]  /*1110*/  LOP3.LUT R2, R0, 0x1, RZ, 0xc0, !PT ;  /* 0x0000000100027812 */ /* 0x000fc800078ec0ff */
[----:B------:R-:W-:-:S07]  /*1120*/  ISETP.NE.U32.AND P1, PT, R2, 0x1, PT ;  /* 0x000000010200780c */ /* 0x000fce0003f25070 */
[----:B------:R-:W-:Y:S06]  /*1130*/  @!P0 BRA `(.L_x_10) ;  /* 0x00000000007c8947 */ /* 0x000fec0003800000 */
[----:B------:R-:W0:Y:S01]  /*1140*/  LDC.64 R2, c[0x0][0x380] ;  /* 0x0000e000ff027b82 */ /* 0x000e220000000a00 */
[CC--:B------:R-:W-:Y:S02]  /*1150*/  IADD3 R5, PT, PT, R6.reuse, R7.reuse, RZ ;  /* 0x0000000706057210 */ /* 0x0c0fe40007ffe0ff */
[----:B------:R-:W-:-:S04]  /*1160*/  IADD3 R9, P0, PT, R6, R7, RZ ;  /* 0x0000000706097210 */ /* 0x000fc80007f1e0ff */
[----:B------:R-:W-:Y:S01]  /*1170*/  IADD3.X R10, PT, PT, RZ, RZ, RZ, P0, !PT ;  /* 0x000000ffff0a7210 */ /* 0x000fe200007fe4ff */
[----:B------:R-:W1:Y:S01]  /*1180*/  LDC.64 R14, c[0x0][0x380] ;  /* 0x0000e000ff0e7b82 */ /* 0x000e620000000a00 */
[----:B0-----:R-:W-:-:S06]  /*1190*/  IMAD.WIDE.U32 R2, R5, 0x4, R2 ;  /* 0x0000000405027825 */ /* 0x001fcc00078e0002 */
[----:B------:R-:W2:Y:S01]  /*11a0*/  LDG.E R3, desc[UR4][R2.64] ;  /* 0x0000000402037981 */ /* 0x000ea2000c1e1900 */
[----:B-1----:R-:W-:-:S04]  /*11b0*/  LEA R8, P0, R9, R14, 0x2 ;  /* 0x0000000e09087211 */ /* 0x002fc800078010ff */
[----:B------:R-:W-:-:S06]  /*11c0*/  LEA.HI.X R9, R9, R15, R10, 0x2, P0 ;  /* 0x0000000f09097211 */ /* 0x000fcc00000f140a */
[----:B------:R-:W3:Y:S01]  /*11d0*/  LDG.E R9, desc[UR4][R8.64+0x4] ;  /* 0x0000040408097981 */ /* 0x000ee2000c1e1900 */
[----:B------:R-:W-:Y:S01]  /*11e0*/  HFMA2 R10, -RZ, RZ, 0.96630859375, -0.0022525787353515625 ;  /* 0x3bbb989dff0a7431 */ /* 0x000fe200000001ff */
[----:B------:R-:W-:Y:S02]  /*11f0*/  MOV R14, 0x437c0000 ;  /* 0x437c0000000e7802 */ /* 0x000fe40000000f00 */
[----:B------:R-:W-:Y:S01]  /*1200*/  IADD3 R7, PT, PT, R7, 0x2, RZ ;  /* 0x0000000207077810 */ /* 0x000fe20007ffe0ff */
[----:B--2---:R-:W-:-:S04]  /*1210*/  FADD R5, R3, -R4 ;  /* 0x8000000403057221 */ /* 0x004fc80000000000 */
[----:B------:R-:W-:-:S04]  /*1220*/  FFMA.SAT R11, R5, R10, 0.5 ;  /* 0x3f000000050b7423 */ /* 0x000fc8000000200a */
[----:B------:R-:W-:Y:S01]  /*1230*/  FFMA.RM R11, R11, R14, 12582913 ;  /* 0x4b4000010b0b7423 */ /* 0x000fe2000000400e */
[----:B---3--:R-:W-:-:S04]  /*1240*/  FADD R13, R9, -R4 ;  /* 0x80000004090d7221 */ /* 0x008fc80000000000 */
[----:B------:R-:W-:Y:S01]  /*1250*/  FFMA.SAT R15, R13, R10, 0.5 ;  /* 0x3f0000000d0f7423 */ /* 0x000fe2000000200a */
[----:B------:R-:W-:-:S03]  /*1260*/  FADD R10, R11, -12583039 ;  /* 0xcb40007f0b0a7421 */ /* 0x000fc60000000000 */
[----:B------:R-:W-:Y:S01]  /*1270*/  FFMA.RM R15, R15, R14, 12582913 ;  /* 0x4b4000010f0f7423 */ /* 0x000fe2000000400e */
[----:B------:R-:W-:-:S03]  /*1280*/  FFMA R10, R5, 1.4426950216293334961, -R10 ;  /* 0x3fb8aa3b050a7823 */ /* 0x000fc6000000080a */
[----:B------:R-:W-:Y:S01]  /*1290*/  FADD R2, R15, -12583039 ;  /* 0xcb40007f0f027421 */ /* 0x000fe20000000000 */
[----:B------:R-:W-:-:S03]  /*12a0*/  FFMA R10, R5, 1.925963033500011079e-08, R10 ;  /* 0x32a57060050a7823 */ /* 0x000fc6000000000a */
[----:B------:R-:W-:-:S04]  /*12b0*/  FFMA R2, R13, 1.4426950216293334961, -R2 ;  /* 0x3fb8aa3b0d027823 */ /* 0x000fc80000000802 */
[----:B------:R-:W-:Y:S01]  /*12c0*/  FFMA R2, R13, 1.925963033500011079e-08, R2 ;  /* 0x32a570600d027823 */ /* 0x000fe20000000002 */
[----:B------:R-:W0:Y:S08]  /*12d0*/  MUFU.EX2 R10, R10 ;  /* 0x0000000a000a7308 */ /* 0x000e300000000800 */
[----:B------:R-:W1:Y:S01]  /*12e0*/  MUFU.EX2 R2, R2 ;  /* 0x0000000200027308 */ /* 0x000e620000000800 */
[----:B------:R-:W-:-:S02]  /*12f0*/  SHF.L.U32 R11, R11, 0x17, RZ ;  /* 0x000000170b0b7819 */ /* 0x000fc400000006ff */
[----:B------:R-:W-:-:S03]  /*1300*/  SHF.L.U32 R8, R15, 0x17, RZ ;  /* 0x000000170f087819 */ /* 0x000fc600000006ff */
[----:B0-----:R-:W-:-:S04]  /*1310*/  FFMA R11, R11, R10, R12 ;  /* 0x0000000a0b0b7223 */ /* 0x001fc8000000000c */
[----:B-1----:R-:W-:-:S07]  /*1320*/  FFMA R12, R8, R2, R11 ;  /* 0x00000002080c7223 */ /* 0x002fce000000000b */
.L_x_10:
[----:B------:R-:W-:Y:S05]  /*1330*/  @P1 BRA `(.L_x_6) ;  /* 0x00000000003c1947 */ /* 0x000fea0003800000 */
[----:B------:R-:W0:Y:S01]  /*1340*/  LDC.64 R2, c[0x0][0x380] ;  /* 0x0000e000ff027b82 */ /* 0x000e220000000a00 */
[----:B------:R-:W-:-:S05]  /*1350*/  IADD3 R7, PT, PT, R6, R7, RZ ;  /* 0x0000000706077210 */ /* 0x000fca0007ffe0ff */
[----:B0-----:R-:W-:-:S06]  /*1360*/  IMAD.WIDE.U32 R2, R7, 0x4, R2 ;  /* 0x0000000407027825 */ /* 0x001fcc00078e0002 */
[----:B------:R-:W2:Y:S01]  /*1370*/  LDG.E R3, desc[UR4][R2.64] ;  /* 0x0000000402037981 */ /* 0x000ea2000c1e1900 */
[----:B------:R-:W-:Y:S01]  /*1380*/  HFMA2 R6, -RZ, RZ, 0.96630859375, -0.0022525787353515625 ;  /* 0x3bbb989dff067431 */ /* 0x000fe200000001ff */
[----:B------:R-:W-:Y:S01]  /*1390*/  MOV R7, 0x437c0000 ;  /* 0x437c000000077802 */ /* 0x000fe20000000f00 */
[----:B--2---:R-:W-:-:S04]  /*13a0*/  FADD R5, R3, -R4 ;  /* 0x8000000403057221 */ /* 0x004fc80000000000 */
[----:B------:R-:W-:-:S04]  /*13b0*/  FFMA.SAT R6, R5, R6, 0.5 ;  /* 0x3f00000005067423 */ /* 0x000fc80000002006 */
[----:B------:R-:W-:-:S04]  /*13c0*/  FFMA.RM R6, R6, R7, 12582913 ;  /* 0x4b40000106067423 */ /* 0x000fc80000004007 */
[----:B------:R-:W-:-:S04]  /*13d0*/  FADD R8, R6, -12583039 ;  /* 0xcb40007f06087421 */ /* 0x000fc80000000000 */
[----:B------:R-:W-:-:S04]  /*13e0*/  FFMA R8, R5, 1.4426950216293334961, -R8 ;  /* 0x3fb8aa3b05087823 */ /* 0x000fc80000000808 */
[----:B------:R-:W-:Y:S01]  /*13f0*/  FFMA R8, R5, 1.925963033500011079e-08, R8 ;  /* 0x32a5706005087823 */ /* 0x000fe20000000008 */
[----:B------:R-:W-:-:S05]  /*1400*/  SHF.L.U32 R5, R6, 0x17, RZ ;  /* 0x0000001706057819 */ /* 0x000fca00000006ff */
[----:B------:R-:W0:Y:S02]  /*1410*/  MUFU.EX2 R8, R8 ;  /* 0x0000000800087308 */ /* 0x000e240000000800 */
[----:B0-----:R-:W-:-:S07]  /*1420*/  FFMA R12, R5, R8, R12 ;  /* 0x00000008050c7223 */ /* 0x001fce000000000c */
.L_x_6:
[----:B------:R-:W0:Y:S01]  /*1430*/  S2R R11, SR_TID.X ;  /* 0x00000000000b7919 */ /* 0x000e220000002100 */
[----:B------:R-:W-:Y:S01]  /*1440*/  BAR.SYNC.DEFER_BLOCKING 0x0 ;  /* 0x0000000000007b1d */ /* 0x000fe20000010000 */
[----:B0-----:R-:W-:-:S13]  /*1450*/  ISETP.GE.AND P0, PT, R11, R0, PT ;  /* 0x000000000b00720c */ /* 0x001fda0003f06270 */
[----:B------:R-:W-:Y:S05]  /*1460*/  @P0 EXIT ;  /* 0x000000000000094d */ /* 0x000fea0003800000 */
[----:B------:R-:W-:Y:S01]  /*1470*/  FSETP.GEU.AND P0, PT, R12, 1.175494350822287508e-38, PT ;  /* 0x008000000c00780b */ /* 0x000fe20003f0e000 */
[----:B------:R-:W-:Y:S01]  /*1480*/  HFMA2 R3, -RZ, RZ, 1.5048828125, 33.21875 ;  /* 0x3e055027ff037431 */ /* 0x000fe200000001ff */
[----:B------:R-:W-:Y:S01]  /*1490*/  MOV R13, 0x7f800000 ;  /* 0x7f800000000d7802 */ /* 0x000fe20000000f00 */
[----:B------:R-:W0:Y:S01]  /*14a0*/  LDCU UR7, c[0x0][0x360] ;  /* 0x00006c00ff0777ac */ /* 0x000e220008000800 */
[----:B------:R-:W-:-:S09]  /*14b0*/  FSEL R10, RZ, -23, P0 ;  /* 0xc1b80000ff0a7808 */ /* 0x000fd20000000000 */
[----:B------:R-:W-:-:S05]  /*14c0*/  @!P0 FMUL R12, R12, 8388608 ;  /* 0x4b0000000c0c8820 */ /* 0x000fca0000400000 */
[C---:B------:R-:W-:Y:S02]  /*14d0*/  IADD3 R2, PT, PT, R12.reuse, -0x3f2aaaab, RZ ;  /* 0xc0d555550c027810 */ /* 0x040fe40007ffe0ff */
[----:B------:R-:W-:Y:S02]  /*14e0*/  ISETP.GT.U32.AND P0, PT, R12, 0x7f7fffff, PT ;  /* 0x7f7fffff0c00780c */ /* 0x000fe40003f04070 */
[----:B------:R-:W-:Y:S02]  /*14f0*/  LOP3.LUT R5, R2, 0xff800000, RZ, 0xc0, !PT ;  /* 0xff80000002057812 */ /* 0x000fe400078ec0ff */
[C---:B------:R-:W-:Y:S02]  /*1500*/  FSETP.NEU.AND P1, PT, R12.reuse, RZ, PT ;  /* 0x000000ff0c00720b */ /* 0x040fe40003f2d000 */
[-C--:B------:R-:W-:Y:S02]  /*1510*/  IADD3 R2, PT, PT, R12, -R5.reuse, RZ ;  /* 0x800000050c027210 */ /* 0x080fe40007ffe0ff */
[----:B------:R-:W-:-:S03]  /*1520*/  I2FP.F32.S32 R5, R5 ;  /* 0x0000000500057245 */ /* 0x000fc60000201400 */
[----:B------:R-:W-:Y:S02]  /*1530*/  FADD R8, R2, -1 ;  /* 0xbf80000002087421 */ /* 0x000fe40000000000 */
[----:B------:R-:W-:Y:S01]  /*1540*/  FFMA R10, R5, 1.1920928955078125e-07, R10 ;  /* 0x34000000050a7823 */ /* 0x000fe2000000000a */
[----:B------:R-:W-:Y:S01]  /*1550*/  MOV R5, R11 ;  /* 0x0000000b00057202 */ /* 0x000fe20000000f00 */
[----:B------:R-:W-:-:S04]  /*1560*/  FFMA R3, R8, -R3, 0.14084610342979431152 ;  /* 0x3e1039f608037423 */ /* 0x000fc80000000803 */
[----:B------:R-:W-:-:S04]  /*1570*/  FFMA R3, R8, R3, -0.12148627638816833496 ;  /* 0xbdf8cdcc08037423 */ /* 0x000fc80000000003 */
[----:B------:R-:W-:-:S04]  /*1580*/  FFMA R3, R8, R3, 0.13980610668659210205 ;  /* 0x3e0f295508037423 */ /* 0x000fc80000000003 */
[----:B------:R-:W-:-:S04]  /*1590*/  FFMA R3, R8, R3, -0.16684235632419586182 ;  /* 0xbe2ad8b908037423 */ /* 0x000fc80000000003 */
[----:B------:R-:W-:-:S04]  /*15a0*/  FFMA R3, R8, R3, 0.20012299716472625732 ;  /* 0x3e4ced0b08037423 */ /* 0x000fc80000000003 */
[C---:B------:R-:W-:Y:S02]  /*15b0*/  FFMA R7, R8.reuse, R3, -0.24999669194221496582 ;  /* 0xbe7fff2208077423 */ /* 0x040fe40000000003 */
[----:B------:R-:W1:Y:S02]  /*15c0*/  LDC.64 R2, c[0x0][0x380] ;  /* 0x0000e000ff027b82 */ /* 0x000e640000000a00 */
[----:B------:R-:W-:-:S04]  /*15d0*/  FFMA R9, R8, R7, 0.33333182334899902344 ;  /* 0x3eaaaa7808097423 */ /* 0x000fc80000000007 */
[C---:B------:R-:W-:Y:S02]  /*15e0*/  FFMA R9, R8.reuse, R9, -0.5 ;  /* 0xbf00000008097423 */ /* 0x040fe40000000009 */
[----:B------:R-:W2:Y:S02]  /*15f0*/  LDC.64 R6, c[0x0][0x388] ;  /* 0x0000e200ff067b82 */ /* 0x000ea40000000a00 */
[----:B------:R-:W-:-:S04]  /*1600*/  FMUL R9, R8, R9 ;  /* 0x0000000908097220 */ /* 0x000fc80000400000 */
[----:B------:R-:W-:Y:S01]  /*1610*/  FFMA R9, R8, R9, R8 ;  /* 0x0000000908097223 */ /* 0x000fe20000000008 */
[----:B------:R-:W-:-:S03]  /*1620*/  FFMA R8, R12, R13, +INF ;  /* 0x7f8000000c087423 */ /* 0x000fc6000000000d */
[----:B------:R-:W-:-:S05]  /*1630*/  @!P0 FFMA R8, R10, 0.69314718246459960938, R9 ;  /* 0x3f3172180a088823 */ /* 0x000fca0000000009 */
[----:B0-----:R-:W-:-:S07]  /*1640*/  FSEL R15, R8, -INF , P1 ;  /* 0xff800000080f7808 */ /* 0x001fce0000800000 */
.L_x_11:
[----:B0-----:R-:W-:-:S04]  /*1650*/  IMAD R11, R0, UR6, R5 ;  /* 0x00000006000b7c24 */ /* 0x001fc8000f8e0205 */
[----:B-1----:R-:W-:-:S06]  /*1660*/  IMAD.WIDE R8, R11, 0x4, R2 ;  /* 0x000000040b087825 */ /* 0x002fcc00078e0202 */
[----:B------:R-:W3:Y:S01]  /*1670*/  LDG.E R9, desc[UR4][R8.64] ;  /* 0x0000000408097981 */ /* 0x000ee2000c1e1900 */
[----:B--2---:R-:W-:Y:S01]  /*1680*/  IMAD.WIDE R10, R11, 0x4, R6 ;  /* 0x000000040b0a7825 */ /* 0x004fe200078e0206 */
[----:B------:R-:W-:-:S04]  /*1690*/  IADD3 R5, PT, PT, R5, UR7, RZ ;  /* 0x0000000705057c10 */ /* 0x000fc8000fffe0ff */
[----:B------:R-:W-:Y:S01]  /*16a0*/  ISETP.GE.AND P0, PT, R5, R0, PT ;  /* 0x000000000500720c */ /* 0x000fe20003f06270 */
[----:B---3--:R-:W-:-:S04]  /*16b0*/  FADD R12, R9, -R4 ;  /* 0x80000004090c7221 */ /* 0x008fc80000000000 */
[----:B------:R-:W-:-:S05]  /*16c0*/  FADD R13, -R15, R12 ;  /* 0x0000000c0f0d7221 */ /* 0x000fca0000000100 */
[----:B------:R0:W-:Y:S03]  /*16d0*/  STG.E desc[UR4][R10.64], R13 ;  /* 0x0000000d0a007986 */ /* 0x0001e6000c101904 */
[----:B------:R-:W-:Y:S05]  /*16e0*/  @!P0 BRA `(.L_x_11) ;  /* 0xfffffffc00d88947 */ /* 0x000fea000383ffff */
[----:B------:R-:W-:Y:S05]  /*16f0*/  EXIT ;  /* 0x000000000000794d */ /* 0x000fea0003800000 */
.L_x_12:
[----:B------:R-:W-:-:S00]  /*1700*/  BRA `(.L_x_12) ;  /* 0xfffffffc00fc7947 */ /* 0x000fc0000383ffff */
[----:B------:R-:W-:-:S00]  /*1710*/  NOP ;  /* 0x0000000000007918 */ /* 0x000fc00000000000 */
        /* <DEDUP_REMOVED lines=14> */
.L_x_13:


//--------------------- .nv.shared.reserved.0     --------------------------
	.section	.nv.shared.reserved.0,"aw",@nobits
	.weak		__nv_reservedSMEM_offset_0_alias
	.size		__nv_reservedSMEM_offset_0_alias, 0, 64
	.other		__nv_reservedSMEM_offset_0_alias,@"STO_CUDA_RESERVED_SHARED STV_DEFAULT"
__nv_reservedSMEM_offset_0_alias:
	.zero		0
	.zero		64


//--------------------- .nv.constant0._Z18log_softmax_kernelPKfPfii --------------------------
	.section	.nv.constant0._Z18log_softmax_kernelPKfPfii,"a",@progbits
	.sectionflags	@""
	.align	4
.nv.constant0._Z18log_softmax_kernelPKfPfii:
	.zero		920


//--------------------- SYMBOLS --------------------------

	.type		.nv.reservedSmem.offset0,@object
	.size		.nv.reservedSmem.offset0,0x4
